// auto-generated by cutlass_sweep.gemm — config: {"arch": "sm_100", "cluster_m": 8, "cluster_n": 1, "dtype": "bf16", "dtype_b": "bf16", "layout": "nt", "stages": 0, "tile_k": 64, "tile_m": 256, "tile_n": 64}
#include "cutlass/cutlass.h"
#include "cutlass/gemm/collective/collective_builder.hpp"
#include "cutlass/gemm/device/gemm_universal_adapter.h"
#include "cutlass/gemm/kernel/gemm_universal.hpp"
#include "cutlass/epilogue/collective/collective_builder.hpp"

using ElemA = cutlass::bfloat16_t;
using ElemB = cutlass::bfloat16_t;
using ElemCD = cutlass::bfloat16_t;
using Acc  = float;
using TileShape    = cute::Shape<cute::_256, cute::_64, cute::_64>;
using ClusterShape = cute::Shape<cute::_8, cute::_1, cute::_1>;

using CollectiveEpilogue = typename cutlass::epilogue::collective::CollectiveBuilder<
    cutlass::arch::Sm100, cutlass::arch::OpClassTensorOp,
    TileShape, ClusterShape,
    cutlass::epilogue::collective::EpilogueTileAuto,
    Acc, Acc,
    ElemCD, cutlass::layout::RowMajor, 128 / cutlass::sizeof_bits<ElemCD>::value,
    ElemCD, cutlass::layout::RowMajor, 128 / cutlass::sizeof_bits<ElemCD>::value,
    cutlass::epilogue::collective::EpilogueScheduleAuto
  >::CollectiveOp;

using CollectiveMainloop = typename cutlass::gemm::collective::CollectiveBuilder<
    cutlass::arch::Sm100, cutlass::arch::OpClassTensorOp,
    ElemA, cutlass::layout::RowMajor, 128 / cutlass::sizeof_bits<ElemA>::value,
    ElemB, cutlass::layout::ColumnMajor, 128 / cutlass::sizeof_bits<ElemB>::value,
    Acc,
    TileShape, ClusterShape,
    cutlass::gemm::collective::StageCountAutoCarveout<static_cast<int>(sizeof(typename CollectiveEpilogue::SharedStorage))>,
    cutlass::gemm::collective::KernelScheduleAuto
  >::CollectiveOp;

using GemmKernel = cutlass::gemm::kernel::GemmUniversal<
    cute::Shape<int,int,int,int>,
    CollectiveMainloop,
    CollectiveEpilogue
>;
using Gemm = cutlass::gemm::device::GemmUniversalAdapter<GemmKernel>;

// Force the device kernel symbol into the cubin without needing a host main.
auto* _anchor = &cutlass::device_kernel<GemmKernel>;


// ===== COMPILED SASS (sm_100a) =====

	.target	sm_100a

	.elftype	@"ET_EXEC"


//--------------------- .note.nv.tkinfo           --------------------------
	.section	.note.nv.tkinfo,"",@"SHT_NOTE"
	.sectionflags	@"SHF_NOTE_NV_TKINFO"
	.tkinfo
        /*0018*/ 	.word	0x00000002
        /*0030*/ 	.string	""
        /*0030*/ 	.string	"ptxas"
        /*0030*/ 	.string	"Cuda compilation tools, release 13.0, V13.0.88"
        /*0030*/ 	.string	"Build cuda_13.0.r13.0/compiler.36424714_0"
        /*0030*/ 	.string	"-arch sm_100a -m 64 "



//--------------------- .note.nv.cuinfo           --------------------------
	.section	.note.nv.cuinfo,"",@"SHT_NOTE"
	.sectionflags	@"SHF_NOTE_NV_CUINFO"
        /*0018*/ 	.short	0x0002
        /*001a*/ 	.short	0x0064
        /*001c*/ 	.short	0x0082
	.zero		2


//--------------------- .nv.info                  --------------------------
	.section	.nv.info,"",@"SHT_CUDA_INFO"
	.align	4


	//----- nvinfo : EIATTR_REGCOUNT
	.align		4
        /*0000*/ 	.byte	0x04, 0x2f
        /*0002*/ 	.short	(.L_19 - .L_18)
	.align		4
.L_18:
        /*0004*/ 	.word	index@(_ZN7cutlass13device_kernelINS_4gemm6kernel13GemmUniversalIN4cute5tupleIJiiiiEEENS1_10collective13CollectiveMmaINS1_35MainloopSm100TmaUmmaWarpSpecializedILi10ELi2ELi4ENS5_IJNS4_1CILi8EEENSA_ILi1EEESC_EEEEENS5_IJNSA_ILi256EEENSA_ILi64EEESG_EEENS_10bfloat16_tENS5_IJlSC_lEEESI_SJ_NS4_8TiledMMAINS4_8MMA_AtomIJNS4_26SM100_MMA_F16BF16_2x1SM_SSISI_SI_fLi256ELi64ELNS4_4UMMA5MajorE0ELSO_0ELNSN_7ScaleInE0ELSP_0EEEEEENS4_6LayoutINS5_IJSC_SC_SC_EEENS5_IJNSA_ILi0EEESU_SU_EEEEENS5_IJNS4_10UnderscoreESX_SX_EEEEENS4_18SM100_TMA_2SM_LOADENS4_14ComposedLayoutINS4_7SwizzleILi3ELi4ELi3EEENS4_18smem_ptr_flag_bitsILi16EEENSS_INS5_IJSB_SG_EEENS5_IJSG_SC_EEEEEEEvNS4_8identityENS4_28SM100_TMA_2SM_LOAD_MULTICASTES19_vS1A_EENS_8epilogue10collective18CollectiveEpilogueINS1D_23Sm100TmaWarpSpecializedILi3ELi2ELi32ELb1ELb0EEEJNS5_IJNSA_ILi128EEESG_SG_EEENS5_IJNSS_IS1I_SC_EENSS_INSA_ILi32EEESC_EEEEESI_SJ_SI_SJ_NS1D_6fusion15FusionCallbacksIS1H_NS1O_17LinearCombinationISI_fSI_fLNS_15FloatRoundStyleE2EEES1J_S1N_JEEENS4_5SM1004TMEM4LOAD26SM100_TMEM_LOAD_32dp32b32xENS4_13SM90_TMA_LOADENS11_INS12_ILi2ELi4ELi3EEES15_NSS_INS5_IJSB_S1L_EEENS5_IJS1L_SC_EEEEEEENS4_39AutoVectorizingCopyWithAssumedAlignmentILi128EEENS4_14SM90_TMA_STOREES23_S25_S25_EEEvvEEEEvNT_6ParamsE)
        /*0008*/ 	.word	0x00000078


	//----- nvinfo : EIATTR_FRAME_SIZE
	.align		4
.L_19:
        /*000c*/ 	.byte	0x04, 0x11
        /*000e*/ 	.short	(.L_21 - .L_20)
	.align		4
.L_20:
        /*0010*/ 	.word	index@($__internal_2_$__cuda_sm10x_tcgen05_guardrail_trap_unallocated_columns_being_dealloced)
        /*0014*/ 	.word	0x00000000


	//----- nvinfo : EIATTR_FRAME_SIZE
	.align		4
.L_21:
        /*0018*/ 	.byte	0x04, 0x11
        /*001a*/ 	.short	(.L_23 - .L_22)
	.align		4
.L_22:
        /*001c*/ 	.word	index@($__internal_1_$__cuda_sm10x_tcgen05_guardrail_trap_phase_invalid_during_alloc)
        /*0020*/ 	.word	0x00000000


	//----- nvinfo : EIATTR_FRAME_SIZE
	.align		4
.L_23:
        /*0024*/ 	.byte	0x04, 0x11
        /*0026*/ 	.short	(.L_25 - .L_24)
	.align		4
.L_24:
        /*0028*/ 	.word	index@($__internal_0_$__cuda_sm10x_tcgen05_guardrail_trap_col_being_dealloced_not_returned_by_alloc)
        /*002c*/ 	.word	0x00000000


	//----- nvinfo : EIATTR_FRAME_SIZE
	.align		4
.L_25:
        /*0030*/ 	.byte	0x04, 0x11
        /*0032*/ 	.short	(.L_27 - .L_26)
	.align		4
.L_26:
        /*0034*/ 	.word	index@(_ZN7cutlass13device_kernelINS_4gemm6kernel13GemmUniversalIN4cute5tupleIJiiiiEEENS1_10collective13CollectiveMmaINS1_35MainloopSm100TmaUmmaWarpSpecializedILi10ELi2ELi4ENS5_IJNS4_1CILi8EEENSA_ILi1EEESC_EEEEENS5_IJNSA_ILi256EEENSA_ILi64EEESG_EEENS_10bfloat16_tENS5_IJlSC_lEEESI_SJ_NS4_8TiledMMAINS4_8MMA_AtomIJNS4_26SM100_MMA_F16BF16_2x1SM_SSISI_SI_fLi256ELi64ELNS4_4UMMA5MajorE0ELSO_0ELNSN_7ScaleInE0ELSP_0EEEEEENS4_6LayoutINS5_IJSC_SC_SC_EEENS5_IJNSA_ILi0EEESU_SU_EEEEENS5_IJNS4_10UnderscoreESX_SX_EEEEENS4_18SM100_TMA_2SM_LOADENS4_14ComposedLayoutINS4_7SwizzleILi3ELi4ELi3EEENS4_18smem_ptr_flag_bitsILi16EEENSS_INS5_IJSB_SG_EEENS5_IJSG_SC_EEEEEEEvNS4_8identityENS4_28SM100_TMA_2SM_LOAD_MULTICASTES19_vS1A_EENS_8epilogue10collective18CollectiveEpilogueINS1D_23Sm100TmaWarpSpecializedILi3ELi2ELi32ELb1ELb0EEEJNS5_IJNSA_ILi128EEESG_SG_EEENS5_IJNSS_IS1I_SC_EENSS_INSA_ILi32EEESC_EEEEESI_SJ_SI_SJ_NS1D_6fusion15FusionCallbacksIS1H_NS1O_17LinearCombinationISI_fSI_fLNS_15FloatRoundStyleE2EEES1J_S1N_JEEENS4_5SM1004TMEM4LOAD26SM100_TMEM_LOAD_32dp32b32xENS4_13SM90_TMA_LOADENS11_INS12_ILi2ELi4ELi3EEES15_NSS_INS5_IJSB_S1L_EEENS5_IJS1L_SC_EEEEEEENS4_39AutoVectorizingCopyWithAssumedAlignmentILi128EEENS4_14SM90_TMA_STOREES23_S25_S25_EEEvvEEEEvNT_6ParamsE)
        /*0038*/ 	.word	0x00000000


	//----- nvinfo : EIATTR_MIN_STACK_SIZE
	.align		4
.L_27:
        /*003c*/ 	.byte	0x04, 0x12
        /*003e*/ 	.short	(.L_29 - .L_28)
	.align		4
.L_28:
        /*0040*/ 	.word	index@(_ZN7cutlass13device_kernelINS_4gemm6kernel13GemmUniversalIN4cute5tupleIJiiiiEEENS1_10collective13CollectiveMmaINS1_35MainloopSm100TmaUmmaWarpSpecializedILi10ELi2ELi4ENS5_IJNS4_1CILi8EEENSA_ILi1EEESC_EEEEENS5_IJNSA_ILi256EEENSA_ILi64EEESG_EEENS_10bfloat16_tENS5_IJlSC_lEEESI_SJ_NS4_8TiledMMAINS4_8MMA_AtomIJNS4_26SM100_MMA_F16BF16_2x1SM_SSISI_SI_fLi256ELi64ELNS4_4UMMA5MajorE0ELSO_0ELNSN_7ScaleInE0ELSP_0EEEEEENS4_6LayoutINS5_IJSC_SC_SC_EEENS5_IJNSA_ILi0EEESU_SU_EEEEENS5_IJNS4_10UnderscoreESX_SX_EEEEENS4_18SM100_TMA_2SM_LOADENS4_14ComposedLayoutINS4_7SwizzleILi3ELi4ELi3EEENS4_18smem_ptr_flag_bitsILi16EEENSS_INS5_IJSB_SG_EEENS5_IJSG_SC_EEEEEEEvNS4_8identityENS4_28SM100_TMA_2SM_LOAD_MULTICASTES19_vS1A_EENS_8epilogue10collective18CollectiveEpilogueINS1D_23Sm100TmaWarpSpecializedILi3ELi2ELi32ELb1ELb0EEEJNS5_IJNSA_ILi128EEESG_SG_EEENS5_IJNSS_IS1I_SC_EENSS_INSA_ILi32EEESC_EEEEESI_SJ_SI_SJ_NS1D_6fusion15FusionCallbacksIS1H_NS1O_17LinearCombinationISI_fSI_fLNS_15FloatRoundStyleE2EEES1J_S1N_JEEENS4_5SM1004TMEM4LOAD26SM100_TMEM_LOAD_32dp32b32xENS4_13SM90_TMA_LOADENS11_INS12_ILi2ELi4ELi3EEES15_NSS_INS5_IJSB_S1L_EEENS5_IJS1L_SC_EEEEEEENS4_39AutoVectorizingCopyWithAssumedAlignmentILi128EEENS4_14SM90_TMA_STOREES23_S25_S25_EEEvvEEEEvNT_6ParamsE)
        /*0044*/ 	.word	0x00000000
.L_29:


//--------------------- .nv.compat                --------------------------
	.section	.nv.compat,"",@"SHT_CUDA_COMPAT_INFO"
	.align	4
        /*0000*/ 	.byte	0x02, 0x09, 0x01, 0x00, 0x02, 0x02, 0x02, 0x00, 0x02, 0x05, 0x05, 0x00, 0x03, 0x07, 0x01, 0x01
        /*0010*/ 	.byte	0x02, 0x03, 0x01, 0x00, 0x02, 0x06, 0x01, 0x00, 0x04, 0x0b, 0x08, 0x00, 0x09, 0x00, 0x00, 0x00
        /*0020*/ 	.byte	0x00, 0x00, 0x00, 0x00


//--------------------- .nv.info._ZN7cutlass13device_kernelINS_4gemm6kernel13GemmUniversalIN4cute5tupleIJiiiiEEENS1_10collective13CollectiveMmaINS1_35MainloopSm100TmaUmmaWarpSpecializedILi10ELi2ELi4ENS5_IJNS4_1CILi8EEENSA_ILi1EEESC_EEEEENS5_IJNSA_ILi256EEENSA_ILi64EEESG_EEENS_10bfloat16_tENS5_IJlSC_lEEESI_SJ_NS4_8TiledMMAINS4_8MMA_AtomIJNS4_26SM100_MMA_F16BF16_2x1SM_SSISI_SI_fLi256ELi64ELNS4_4UMMA5MajorE0ELSO_0ELNSN_7ScaleInE0ELSP_0EEEEEENS4_6LayoutINS5_IJSC_SC_SC_EEENS5_IJNSA_ILi0EEESU_SU_EEEEENS5_IJNS4_10UnderscoreESX_SX_EEEEENS4_18SM100_TMA_2SM_LOADENS4_14ComposedLayoutINS4_7SwizzleILi3ELi4ELi3EEENS4_18smem_ptr_flag_bitsILi16EEENSS_INS5_IJSB_SG_EEENS5_IJSG_SC_EEEEEEEvNS4_8identityENS4_28SM100_TMA_2SM_LOAD_MULTICASTES19_vS1A_EENS_8epilogue10collective18CollectiveEpilogueINS1D_23Sm100TmaWarpSpecializedILi3ELi2ELi32ELb1ELb0EEEJNS5_IJNSA_ILi128EEESG_SG_EEENS5_IJNSS_IS1I_SC_EENSS_INSA_ILi32EEESC_EEEEESI_SJ_SI_SJ_NS1D_6fusion15FusionCallbacksIS1H_NS1O_17LinearCombinationISI_fSI_fLNS_15FloatRoundStyleE2EEES1J_S1N_JEEENS4_5SM1004TMEM4LOAD26SM100_TMEM_LOAD_32dp32b32xENS4_13SM90_TMA_LOADENS11_INS12_ILi2ELi4ELi3EEES15_NSS_INS5_IJSB_S1L_EEENS5_IJS1L_SC_EEEEEEENS4_39AutoVectorizingCopyWithAssumedAlignmentILi128EEENS4_14SM90_TMA_STOREES23_S25_S25_EEEvvEEEEvNT_6ParamsE --------------------------
	.section	.nv.info._ZN7cutlass13device_kernelINS_4gemm6kernel13GemmUniversalIN4cute5tupleIJiiiiEEENS1_10collective13CollectiveMmaINS1_35MainloopSm100TmaUmmaWarpSpecializedILi10ELi2ELi4ENS5_IJNS4_1CILi8EEENSA_ILi1EEESC_EEEEENS5_IJNSA_ILi256EEENSA_ILi64EEESG_EEENS_10bfloat16_tENS5_IJlSC_lEEESI_SJ_NS4_8TiledMMAINS4_8MMA_AtomIJNS4_26SM100_MMA_F16BF16_2x1SM_SSISI_SI_fLi256ELi64ELNS4_4UMMA5MajorE0ELSO_0ELNSN_7ScaleInE0ELSP_0EEEEEENS4_6LayoutINS5_IJSC_SC_SC_EEENS5_IJNSA_ILi0EEESU_SU_EEEEENS5_IJNS4_10UnderscoreESX_SX_EEEEENS4_18SM100_TMA_2SM_LOADENS4_14ComposedLayoutINS4_7SwizzleILi3ELi4ELi3EEENS4_18smem_ptr_flag_bitsILi16EEENSS_INS5_IJSB_SG_EEENS5_IJSG_SC_EEEEEEEvNS4_8identityENS4_28SM100_TMA_2SM_LOAD_MULTICASTES19_vS1A_EENS_8epilogue10collective18CollectiveEpilogueINS1D_23Sm100TmaWarpSpecializedILi3ELi2ELi32ELb1ELb0EEEJNS5_IJNSA_ILi128EEESG_SG_EEENS5_IJNSS_IS1I_SC_EENSS_INSA_ILi32EEESC_EEEEESI_SJ_SI_SJ_NS1D_6fusion15FusionCallbacksIS1H_NS1O_17LinearCombinationISI_fSI_fLNS_15FloatRoundStyleE2EEES1J_S1N_JEEENS4_5SM1004TMEM4LOAD26SM100_TMEM_LOAD_32dp32b32xENS4_13SM90_TMA_LOADENS11_INS12_ILi2ELi4ELi3EEES15_NSS_INS5_IJSB_S1L_EEENS5_IJS1L_SC_EEEEEEENS4_39AutoVectorizingCopyWithAssumedAlignmentILi128EEENS4_14SM90_TMA_STOREES23_S25_S25_EEEvvEEEEvNT_6ParamsE,"",@"SHT_CUDA_INFO"
	.sectionflags	@""
	.align	4


	//----- nvinfo : EIATTR_CUDA_API_VERSION
	.align		4
        /*0000*/ 	.byte	0x04, 0x37
        /*0002*/ 	.short	(.L_31 - .L_30)
.L_30:
        /*0004*/ 	.word	0x00000082


	//----- nvinfo : EIATTR_KPARAM_INFO
	.align		4
.L_31:
        /*0008*/ 	.byte	0x04, 0x17
        /*000a*/ 	.short	(.L_33 - .L_32)
.L_32:
        /*000c*/ 	.word	0x00000000
        /*0010*/ 	.short	0x0000
        /*0012*/ 	.short	0x0000
        /*0014*/ 	.byte	0x00, 0xf0, 0x01, 0x20


	//----- nvinfo : EIATTR_AT_ENTRY_FRAGMENTS
	.align		4
.L_33:
        /*0018*/ 	.byte	0x04, 0x4f
        /*001a*/ 	.short	(.L_35 - .L_34)


	//   ....[0]....
.L_34:
        /*001c*/ 	.word	0x00000007


	//----- nvinfo : EIATTR_RESERVED_SMEM_USED
	.align		4
.L_35:
        /*0020*/ 	.byte	0x01, 0x41
	.zero		2


	//----- nvinfo : EIATTR_SPARSE_MMA_MASK
	.align		4
        /*0024*/ 	.byte	0x03, 0x50
        /*0026*/ 	.short	0x0000


	//----- nvinfo : EIATTR_TCGEN05_2CTA_USED
	.align		4
        /*0028*/ 	.byte	0x01, 0x52
	.zero		2


	//----- nvinfo : EIATTR_MAXREG_COUNT
	.align		4
        /*002c*/ 	.byte	0x03, 0x1b
        /*002e*/ 	.short	0x00ff


	//----- nvinfo : EIATTR_NUM_BARRIERS
	.align		4
        /*0030*/ 	.byte	0x02, 0x4c
        /*0032*/ 	.byte	0x07
	.zero		1


	//----- nvinfo : EIATTR_EXTERNS
	.align		4
        /*0034*/ 	.byte	0x04, 0x0f
        /*0036*/ 	.short	(.L_37 - .L_36)


	//   ....[0]....
	.align		4
.L_36:
        /*0038*/ 	.word	index@(__assertfail)


	//----- nvinfo : EIATTR_MERCURY_ISA_VERSION
	.align		4
.L_37:
        /*003c*/ 	.byte	0x03, 0x5f
        /*003e*/ 	.short	0x0101


	//----- nvinfo : EIATTR_INT_WARP_WIDE_INSTR_OFFSETS
	.align		4
        /*0040*/ 	.byte	0x04, 0x31
        /*0042*/ 	.short	(.L_39 - .L_38)


	//   ....[0]....
.L_38:
        /*0044*/ 	.word	0x00000eb0


	//   ....[1]....
        /*0048*/ 	.word	0x00000f60


	//   ....[2]....
        /*004c*/ 	.word	0x00004860


	//   ....[3]....
        /*0050*/ 	.word	0x00004880


	//   ....[4]....
        /*0054*/ 	.word	0x000048b0


	//   ....[5]....
        /*0058*/ 	.word	0x00005440


	//   ....[6]....
        /*005c*/ 	.word	0x00005560


	//   ....[7]....
        /*0060*/ 	.word	0x000056c0


	//   ....[8]....
        /*0064*/ 	.word	0x000057e0


	//----- nvinfo : EIATTR_COOP_GROUP_MASK_REGIDS
	.align		4
.L_39:
        /*0068*/ 	.byte	0x04, 0x29
        /*006a*/ 	.short	(.L_41 - .L_40)


	//   ....[0]....
.L_40:
        /*006c*/ 	.word	0xffffffff


	//   ....[1]....
        /*0070*/ 	.word	0xffffffff


	//   ....[2]....
        /*0074*/ 	.word	0xffffffff


	//   ....[3]....
        /*0078*/ 	.word	0xffffffff


	//   ....[4]....
        /*007c*/ 	.word	0xffffffff


	//   ....[5]....
        /*0080*/ 	.word	0xffffffff


	//   ....[6]....
        /*0084*/ 	.word	0xffffffff


	//   ....[7]....
        /*0088*/ 	.word	0xffffffff


	//   ....[8]....
        /*008c*/ 	.word	0xffffffff


	//   ....[9]....
        /*0090*/ 	.word	0xffffffff


	//   ....[10]....
        /*0094*/ 	.word	0xffffffff


	//   ....[11]....
        /*0098*/ 	.word	0xffffffff


	//   ....[12]....
        /*009c*/ 	.word	0xffffffff


	//   ....[13]....
        /*00a0*/ 	.word	0xffffffff


	//----- nvinfo : EIATTR_COOP_GROUP_INSTR_OFFSETS
	.align		4
.L_41:
        /*00a4*/ 	.byte	0x04, 0x28
        /*00a6*/ 	.short	(.L_43 - .L_42)


	//   ....[0]....
.L_42:
        /*00a8*/ 	.word	0x000000b0


	//   ....[1]....
        /*00ac*/ 	.word	0x00000520


	//   ....[2]....
        /*00b0*/ 	.word	0x000007e0


	//   ....[3]....
        /*00b4*/ 	.word	0x00000960


	//   ....[4]....
        /*00b8*/ 	.word	0x00000a60


	//   ....[5]....
        /*00bc*/ 	.word	0x00000bd0


	//   ....[6]....
        /*00c0*/ 	.word	0x00000d70


	//   ....[7]....
        /*00c4*/ 	.word	0x00000fd0


	//   ....[8]....
        /*00c8*/ 	.word	0x000023f0


	//   ....[9]....
        /*00cc*/ 	.word	0x00003640


	//   ....[10]....
        /*00d0*/ 	.word	0x00003b10


	//   ....[11]....
        /*00d4*/ 	.word	0x00003b40


	//   ....[12]....
        /*00d8*/ 	.word	0x00004760


	//   ....[13]....
        /*00dc*/ 	.word	0x00004970


	//----- nvinfo : EIATTR_VRC_CTA_INIT_COUNT
	.align		4
.L_43:
        /*00e0*/ 	.byte	0x02, 0x4a
        /*00e2*/ 	.byte	0x80
	.zero		1


	//----- nvinfo : EIATTR_SYSCALL_OFFSETS
	.align		4
        /*00e4*/ 	.byte	0x04, 0x46
        /*00e6*/ 	.short	(.L_45 - .L_44)


	//   ....[0]....
.L_44:
        /*00e8*/ 	.word	0x000064d0


	//   ....[1]....
        /*00ec*/ 	.word	0x000065c0


	//   ....[2]....
        /*00f0*/ 	.word	0x00006e60


	//   ....[3]....
        /*00f4*/ 	.word	0x00007b30


	//----- nvinfo : EIATTR_MBARRIER_INSTR_OFFSETS
	.align		4
.L_45:
        /*00f8*/ 	.byte	0x04, 0x39
        /*00fa*/ 	.short	(.L_47 - .L_46)


	//   ....[0]....
.L_46:
        /*00fc*/ 	.word	0x00000680
        /*0100*/ 	.word	0x000000ff
        /*0104*/ 	.word	0x00000000
        /*0108*/ 	.short	0x0100
        /*010a*/ 	.byte	0x04
	.zero		1


	//   ....[1]....
        /*010c*/ 	.word	0x00000690
        /*0110*/ 	.word	0x000000ff
        /*0114*/ 	.word	0x00000050
        /*0118*/ 	.short	0x0100
        /*011a*/ 	.byte	0x04
	.zero		1


	//   ....[2]....
        /*011c*/ 	.word	0x000006a0
        /*0120*/ 	.word	0x000000ff
        /*0124*/ 	.word	0x00000008
        /*0128*/ 	.short	0x0100
        /*012a*/ 	.byte	0x04
	.zero		1


	//   ....[3]....
        /*012c*/ 	.word	0x000006b0
        /*0130*/ 	.word	0x000000ff
        /*0134*/ 	.word	0x00000058
        /*0138*/ 	.short	0x0100
        /*013a*/ 	.byte	0x04
	.zero		1


	//   ....[4]....
        /*013c*/ 	.word	0x000006c0
        /*0140*/ 	.word	0x000000ff
        /*0144*/ 	.word	0x00000010
        /*0148*/ 	.short	0x0100
        /*014a*/ 	.byte	0x04
	.zero		1


	//   ....[5]....
        /*014c*/ 	.word	0x000006d0
        /*0150*/ 	.word	0x000000ff
        /*0154*/ 	.word	0x00000060
        /*0158*/ 	.short	0x0100
        /*015a*/ 	.byte	0x04
	.zero		1


	//   ....[6]....
        /*015c*/ 	.word	0x000006e0
        /*0160*/ 	.word	0x000000ff
        /*0164*/ 	.word	0x00000018
        /*0168*/ 	.short	0x0100
        /*016a*/ 	.byte	0x04
	.zero		1


	//   ....[7]....
        /*016c*/ 	.word	0x000006f0
        /*0170*/ 	.word	0x000000ff
        /*0174*/ 	.word	0x00000068
        /*0178*/ 	.short	0x0100
        /*017a*/ 	.byte	0x04
	.zero		1


	//   ....[8]....
        /*017c*/ 	.word	0x00000700
        /*0180*/ 	.word	0x000000ff
        /*0184*/ 	.word	0x00000020
        /*0188*/ 	.short	0x0100
        /*018a*/ 	.byte	0x04
	.zero		1


	//   ....[9]....
        /*018c*/ 	.word	0x00000710
        /*0190*/ 	.word	0x000000ff
        /*0194*/ 	.word	0x00000070
        /*0198*/ 	.short	0x0100
        /*019a*/ 	.byte	0x04
	.zero		1


	//   ....[10]....
        /*019c*/ 	.word	0x00000720
        /*01a0*/ 	.word	0x000000ff
        /*01a4*/ 	.word	0x00000028
        /*01a8*/ 	.short	0x0100
        /*01aa*/ 	.byte	0x04
	.zero		1


	//   ....[11]....
        /*01ac*/ 	.word	0x00000730
        /*01b0*/ 	.word	0x000000ff
        /*01b4*/ 	.word	0x00000078
        /*01b8*/ 	.short	0x0100
        /*01ba*/ 	.byte	0x04
	.zero		1


	//   ....[12]....
        /*01bc*/ 	.word	0x00000740
        /*01c0*/ 	.word	0x000000ff
        /*01c4*/ 	.word	0x00000030
        /*01c8*/ 	.short	0x0100
        /*01ca*/ 	.byte	0x04
	.zero		1


	//   ....[13]....
        /*01cc*/ 	.word	0x00000750
        /*01d0*/ 	.word	0x000000ff
        /*01d4*/ 	.word	0x00000080
        /*01d8*/ 	.short	0x0100
        /*01da*/ 	.byte	0x04
	.zero		1


	//   ....[14]....
        /*01dc*/ 	.word	0x00000760
        /*01e0*/ 	.word	0x000000ff
        /*01e4*/ 	.word	0x00000038
        /*01e8*/ 	.short	0x0100
        /*01ea*/ 	.byte	0x04
	.zero		1


	//   ....[15]....
        /*01ec*/ 	.word	0x00000770
        /*01f0*/ 	.word	0x000000ff
        /*01f4*/ 	.word	0x00000088
        /*01f8*/ 	.short	0x0100
        /*01fa*/ 	.byte	0x04
	.zero		1


	//   ....[16]....
        /*01fc*/ 	.word	0x00000780
        /*0200*/ 	.word	0x000000ff
        /*0204*/ 	.word	0x00000040
        /*0208*/ 	.short	0x0100
        /*020a*/ 	.byte	0x04
	.zero		1


	//   ....[17]....
        /*020c*/ 	.word	0x00000790
        /*0210*/ 	.word	0x000000ff
        /*0214*/ 	.word	0x00000090
        /*0218*/ 	.short	0x0100
        /*021a*/ 	.byte	0x04
	.zero		1


	//   ....[18]....
        /*021c*/ 	.word	0x000007a0
        /*0220*/ 	.word	0x000000ff
        /*0224*/ 	.word	0x00000048
        /*0228*/ 	.short	0x0100
        /*022a*/ 	.byte	0x04
	.zero		1


	//   ....[19]....
        /*022c*/ 	.word	0x000007b0
        /*0230*/ 	.word	0x000000ff
        /*0234*/ 	.word	0x00000098
        /*0238*/ 	.short	0x0100
        /*023a*/ 	.byte	0x04
	.zero		1


	//   ....[20]....
        /*023c*/ 	.word	0x000008f0
        /*0240*/ 	.word	0x000000ff
        /*0244*/ 	.word	0x000000a0
        /*0248*/ 	.short	0x0100
        /*024a*/ 	.byte	0x04
	.zero		1


	//   ....[21]....
        /*024c*/ 	.word	0x00000900
        /*0250*/ 	.word	0x000000ff
        /*0254*/ 	.word	0x000000b8
        /*0258*/ 	.short	0x0100
        /*025a*/ 	.byte	0x04
	.zero		1


	//   ....[22]....
        /*025c*/ 	.word	0x00000910
        /*0260*/ 	.word	0x000000ff
        /*0264*/ 	.word	0x000000a8
        /*0268*/ 	.short	0x0100
        /*026a*/ 	.byte	0x04
	.zero		1


	//   ....[23]....
        /*026c*/ 	.word	0x00000920
        /*0270*/ 	.word	0x000000ff
        /*0274*/ 	.word	0x000000c0
        /*0278*/ 	.short	0x0100
        /*027a*/ 	.byte	0x04
	.zero		1


	//   ....[24]....
        /*027c*/ 	.word	0x00000930
        /*0280*/ 	.word	0x000000ff
        /*0284*/ 	.word	0x000000b0
        /*0288*/ 	.short	0x0100
        /*028a*/ 	.byte	0x04
	.zero		1


	//   ....[25]....
        /*028c*/ 	.word	0x00000940
        /*0290*/ 	.word	0x000000ff
        /*0294*/ 	.word	0x000000c8
        /*0298*/ 	.short	0x0100
        /*029a*/ 	.byte	0x04
	.zero		1


	//   ....[26]....
        /*029c*/ 	.word	0x00000a30
        /*02a0*/ 	.word	0x000000ff
        /*02a4*/ 	.word	0x000000d0
        /*02a8*/ 	.short	0x0100
        /*02aa*/ 	.byte	0x06
	.zero		1


	//   ....[27]....
        /*02ac*/ 	.word	0x00000a40
        /*02b0*/ 	.word	0x000000ff
        /*02b4*/ 	.word	0x000000d8
        /*02b8*/ 	.short	0x0100
        /*02ba*/ 	.byte	0x06
	.zero		1


	//   ....[28]....
        /*02bc*/ 	.word	0x00000b80
        /*02c0*/ 	.word	0x000000ff
        /*02c4*/ 	.word	0x000000e0
        /*02c8*/ 	.short	0x0100
        /*02ca*/ 	.byte	0x06
	.zero		1


	//   ....[29]....
        /*02cc*/ 	.word	0x00000b90
        /*02d0*/ 	.word	0x000000ff
        /*02d4*/ 	.word	0x000000f0
        /*02d8*/ 	.short	0x0100
        /*02da*/ 	.byte	0x06
	.zero		1


	//   ....[30]....
        /*02dc*/ 	.word	0x00000ba0
        /*02e0*/ 	.word	0x000000ff
        /*02e4*/ 	.word	0x000000e8
        /*02e8*/ 	.short	0x0100
        /*02ea*/ 	.byte	0x06
	.zero		1


	//   ....[31]....
        /*02ec*/ 	.word	0x00000bb0
        /*02f0*/ 	.word	0x000000ff
        /*02f4*/ 	.word	0x000000f8
        /*02f8*/ 	.short	0x0100
        /*02fa*/ 	.byte	0x06
	.zero		1


	//   ....[32]....
        /*02fc*/ 	.word	0x00000ce0
        /*0300*/ 	.word	0x000000ff
        /*0304*/ 	.word	0x00000100
        /*0308*/ 	.short	0x0100
        /*030a*/ 	.byte	0x04
	.zero		1


	//   ....[33]....
        /*030c*/ 	.word	0x00000cf0
        /*0310*/ 	.word	0x000000ff
        /*0314*/ 	.word	0x00000120
        /*0318*/ 	.short	0x0100
        /*031a*/ 	.byte	0x04
	.zero		1


	//   ....[34]....
        /*031c*/ 	.word	0x00000d00
        /*0320*/ 	.word	0x000000ff
        /*0324*/ 	.word	0x00000108
        /*0328*/ 	.short	0x0100
        /*032a*/ 	.byte	0x04
	.zero		1


	//   ....[35]....
        /*032c*/ 	.word	0x00000d10
        /*0330*/ 	.word	0x000000ff
        /*0334*/ 	.word	0x00000128
        /*0338*/ 	.short	0x0100
        /*033a*/ 	.byte	0x04
	.zero		1


	//   ....[36]....
        /*033c*/ 	.word	0x00000d20
        /*0340*/ 	.word	0x000000ff
        /*0344*/ 	.word	0x00000110
        /*0348*/ 	.short	0x0100
        /*034a*/ 	.byte	0x04
	.zero		1


	//   ....[37]....
        /*034c*/ 	.word	0x00000d30
        /*0350*/ 	.word	0x000000ff
        /*0354*/ 	.word	0x00000130
        /*0358*/ 	.short	0x0100
        /*035a*/ 	.byte	0x04
	.zero		1


	//   ....[38]....
        /*035c*/ 	.word	0x00000d40
        /*0360*/ 	.word	0x000000ff
        /*0364*/ 	.word	0x00000118
        /*0368*/ 	.short	0x0100
        /*036a*/ 	.byte	0x04
	.zero		1


	//   ....[39]....
        /*036c*/ 	.word	0x00000d50
        /*0370*/ 	.word	0x000000ff
        /*0374*/ 	.word	0x00000138
        /*0378*/ 	.short	0x0100
        /*037a*/ 	.byte	0x04
	.zero		1


	//   ....[40]....
        /*037c*/ 	.word	0x00000e50
        /*0380*/ 	.word	0x000000ff
        /*0384*/ 	.word	0x00000140
        /*0388*/ 	.short	0x0100
        /*038a*/ 	.byte	0x04
	.zero		1


	//   ....[41]....
        /*038c*/ 	.word	0x00000e60
        /*0390*/ 	.word	0x000000ff
        /*0394*/ 	.word	0x00000150
        /*0398*/ 	.short	0x0100
        /*039a*/ 	.byte	0x04
	.zero		1


	//   ....[42]....
        /*039c*/ 	.word	0x00000e70
        /*03a0*/ 	.word	0x000000ff
        /*03a4*/ 	.word	0x00000148
        /*03a8*/ 	.short	0x0100
        /*03aa*/ 	.byte	0x04
	.zero		1


	//   ....[43]....
        /*03ac*/ 	.word	0x00000e80
        /*03b0*/ 	.word	0x000000ff
        /*03b4*/ 	.word	0x00000158
        /*03b8*/ 	.short	0x0100
        /*03ba*/ 	.byte	0x04
	.zero		1


	//   ....[44]....
        /*03bc*/ 	.word	0x00000f80
        /*03c0*/ 	.word	0x000000ff
        /*03c4*/ 	.word	0x00000160
        /*03c8*/ 	.short	0x0100
        /*03ca*/ 	.byte	0x06
	.zero		1


	//   ....[45]....
        /*03cc*/ 	.word	0x00001c30
        /*03d0*/ 	.word	0x00000000
        /*03d4*/ 	.word	0x00000150
        /*03d8*/ 	.short	0x010a
        /*03da*/ 	.byte	0xff
	.zero		1


	//   ....[46]....
        /*03dc*/ 	.word	0x00001c50
        /*03e0*/ 	.word	0x00000000
        /*03e4*/ 	.word	0x00000140
        /*03e8*/ 	.short	0x0101
        /*03ea*/ 	.byte	0xff
	.zero		1


	//   ....[47]....
        /*03ec*/ 	.word	0x00001d00
        /*03f0*/ 	.word	0x000000ff
        /*03f4*/ 	.word	0x00000050
        /*03f8*/ 	.short	0x010a
        /*03fa*/ 	.byte	0x04
	.zero		1


	//   ....[48]....
        /*03fc*/ 	.word	0x00001dd0
        /*0400*/ 	.word	0x000000ff
        /*0404*/ 	.word	0x00000050
        /*0408*/ 	.short	0x010a
        /*040a*/ 	.byte	0x21
	.zero		1


	//   ....[49]....
        /*040c*/ 	.word	0x00001f80
        /*0410*/ 	.word	0x000000ff
        /*0414*/ 	.word	0x00000050
        /*0418*/ 	.short	0x010a
        /*041a*/ 	.byte	0x05
	.zero		1


	//   ....[50]....
        /*041c*/ 	.word	0x000020a0
        /*0420*/ 	.word	0x000000ff
        /*0424*/ 	.word	0x000000d8
        /*0428*/ 	.short	0x0101
        /*042a*/ 	.byte	0x0d
	.zero		1


	//   ....[51]....
        /*042c*/ 	.word	0x000020c0
        /*0430*/ 	.word	0x000000ff
        /*0434*/ 	.word	0x00000050
        /*0438*/ 	.short	0x010a
        /*043a*/ 	.byte	0x04
	.zero		1


	//   ....[52]....
        /*043c*/ 	.word	0x00002140
        /*0440*/ 	.word	0x000000ff
        /*0444*/ 	.word	0x00000050
        /*0448*/ 	.short	0x010a
        /*044a*/ 	.byte	0x09
	.zero		1


	//   ....[53]....
        /*044c*/ 	.word	0x00002310
        /*0450*/ 	.word	0x000000ff
        /*0454*/ 	.word	0x00000050
        /*0458*/ 	.short	0x010a
        /*045a*/ 	.byte	0x05
	.zero		1


	//   ....[54]....
        /*045c*/ 	.word	0x00002420
        /*0460*/ 	.word	0x00000003
        /*0464*/ 	.word	0x000000e0
        /*0468*/ 	.short	0x010a
        /*046a*/ 	.byte	0xff
	.zero		1


	//   ....[55]....
        /*046c*/ 	.word	0x00002570
        /*0470*/ 	.word	0x00000000
        /*0474*/ 	.word	0x00000000
        /*0478*/ 	.short	0x0101
        /*047a*/ 	.byte	0xff
	.zero		1


	//   ....[56]....
        /*047c*/ 	.word	0x00002b30
        /*0480*/ 	.word	0x000000ff
        /*0484*/ 	.word	0x00000000
        /*0488*/ 	.short	0x010a
        /*048a*/ 	.byte	0x04
	.zero		1


	//   ....[57]....
        /*048c*/ 	.word	0x00002bc0
        /*0490*/ 	.word	0x000000ff
        /*0494*/ 	.word	0x00000000
        /*0498*/ 	.short	0x010a
        /*049a*/ 	.byte	0x05
	.zero		1


	//   ....[58]....
        /*049c*/ 	.word	0x00002c50
        /*04a0*/ 	.word	0x000000ff
        /*04a4*/ 	.word	0x00000000
        /*04a8*/ 	.short	0x010a
        /*04aa*/ 	.byte	0x05
	.zero		1


	//   ....[59]....
        /*04ac*/ 	.word	0x00002ce0
        /*04b0*/ 	.word	0x000000ff
        /*04b4*/ 	.word	0x00000000
        /*04b8*/ 	.short	0x010a
        /*04ba*/ 	.byte	0x05
	.zero		1


	//   ....[60]....
        /*04bc*/ 	.word	0x00002d70
        /*04c0*/ 	.word	0x000000ff
        /*04c4*/ 	.word	0x00000000
        /*04c8*/ 	.short	0x010a
        /*04ca*/ 	.byte	0x05
	.zero		1


	//   ....[61]....
        /*04cc*/ 	.word	0x00002e00
        /*04d0*/ 	.word	0x000000ff
        /*04d4*/ 	.word	0x00000000
        /*04d8*/ 	.short	0x010a
        /*04da*/ 	.byte	0x05
	.zero		1


	//   ....[62]....
        /*04dc*/ 	.word	0x00002e90
        /*04e0*/ 	.word	0x000000ff
        /*04e4*/ 	.word	0x00000000
        /*04e8*/ 	.short	0x010a
        /*04ea*/ 	.byte	0x05
	.zero		1


	//   ....[63]....
        /*04ec*/ 	.word	0x00002f20
        /*04f0*/ 	.word	0x000000ff
        /*04f4*/ 	.word	0x00000000
        /*04f8*/ 	.short	0x010a
        /*04fa*/ 	.byte	0x05
	.zero		1


	//   ....[64]....
        /*04fc*/ 	.word	0x00002fb0
        /*0500*/ 	.word	0x000000ff
        /*0504*/ 	.word	0x00000000
        /*0508*/ 	.short	0x010a
        /*050a*/ 	.byte	0x05
	.zero		1


	//   ....[65]....
        /*050c*/ 	.word	0x00003050
        /*0510*/ 	.word	0x00000000
        /*0514*/ 	.word	0x00000000
        /*0518*/ 	.short	0x010a
        /*051a*/ 	.byte	0xff
	.zero		1


	//   ....[66]....
        /*051c*/ 	.word	0x00003190
        /*0520*/ 	.word	0x00000000
        /*0524*/ 	.word	0x00000140
        /*0528*/ 	.short	0x010a
        /*052a*/ 	.byte	0xff
	.zero		1


	//   ....[67]....
        /*052c*/ 	.word	0x00003200
        /*0530*/ 	.word	0x00000004
        /*0534*/ 	.word	0x00000000
        /*0538*/ 	.short	0x0101
        /*053a*/ 	.byte	0xff
	.zero		1


	//   ....[68]....
        /*053c*/ 	.word	0x00003220
        /*0540*/ 	.word	0x000000ff
        /*0544*/ 	.word	0x000000f0
        /*0548*/ 	.short	0x010a
        /*054a*/ 	.byte	0x04
	.zero		1


	//   ....[69]....
        /*054c*/ 	.word	0x00003340
        /*0550*/ 	.word	0x00000000
        /*0554*/ 	.word	0x000000e0
        /*0558*/ 	.short	0x010a
        /*055a*/ 	.byte	0xff
	.zero		1


	//   ....[70]....
        /*055c*/ 	.word	0x00003440
        /*0560*/ 	.word	0x00000000
        /*0564*/ 	.word	0x00000000
        /*0568*/ 	.short	0x0101
        /*056a*/ 	.byte	0xff
	.zero		1


	//   ....[71]....
        /*056c*/ 	.word	0x000034d0
        /*0570*/ 	.word	0x000000ff
        /*0574*/ 	.word	0x000000f0
        /*0578*/ 	.short	0x0106
        /*057a*/ 	.byte	0x04
	.zero		1


	//   ....[72]....
        /*057c*/ 	.word	0x000034f0
        /*0580*/ 	.word	0x000000ff
        /*0584*/ 	.word	0x000000f0
        /*0588*/ 	.short	0x010a
        /*058a*/ 	.byte	0x04
	.zero		1


	//   ....[73]....
        /*058c*/ 	.word	0x00003580
        /*0590*/ 	.word	0x000000ff
        /*0594*/ 	.word	0x000000f0
        /*0598*/ 	.short	0x0106
        /*059a*/ 	.byte	0x07
	.zero		1


	//   ....[74]....
        /*059c*/ 	.word	0x000035c0
        /*05a0*/ 	.word	0x00000000
        /*05a4*/ 	.word	0x000000f0
        /*05a8*/ 	.short	0x010a
        /*05aa*/ 	.byte	0xff
	.zero		1


	//   ....[75]....
        /*05ac*/ 	.word	0x00003810
        /*05b0*/ 	.word	0x000000ff
        /*05b4*/ 	.word	0x00000008
        /*05b8*/ 	.short	0x010a
        /*05ba*/ 	.byte	0x05
	.zero		1


	//   ....[76]....
        /*05bc*/ 	.word	0x00003830
        /*05c0*/ 	.word	0x000000ff
        /*05c4*/ 	.word	0x00000008
        /*05c8*/ 	.short	0x010a
        /*05ca*/ 	.byte	0x05
	.zero		1


	//   ....[77]....
        /*05cc*/ 	.word	0x000039c0
        /*05d0*/ 	.word	0x000000ff
        /*05d4*/ 	.word	0x00000008
        /*05d8*/ 	.short	0x010a
        /*05da*/ 	.byte	0x05
	.zero		1


	//   ....[78]....
        /*05dc*/ 	.word	0x000039e0
        /*05e0*/ 	.word	0x000000ff
        /*05e4*/ 	.word	0x00000008
        /*05e8*/ 	.short	0x010a
        /*05ea*/ 	.byte	0x05
	.zero		1


	//   ....[79]....
        /*05ec*/ 	.word	0x00003aa0
        /*05f0*/ 	.word	0x000000ff
        /*05f4*/ 	.word	0x00000000
        /*05f8*/ 	.short	0x0101
        /*05fa*/ 	.byte	0x04
	.zero		1


	//   ....[80]....
        /*05fc*/ 	.word	0x00003de0
        /*0600*/ 	.word	0x00000000
        /*0604*/ 	.word	0x000000e0
        /*0608*/ 	.short	0x010a
        /*060a*/ 	.byte	0xff
	.zero		1


	//   ....[81]....
        /*060c*/ 	.word	0x00003ea0
        /*0610*/ 	.word	0x00000000
        /*0614*/ 	.word	0x00000000
        /*0618*/ 	.short	0x0101
        /*061a*/ 	.byte	0xff
	.zero		1


	//   ....[82]....
        /*061c*/ 	.word	0x00003f60
        /*0620*/ 	.word	0x000000ff
        /*0624*/ 	.word	0x00000000
        /*0628*/ 	.short	0x010a
        /*062a*/ 	.byte	0x04
	.zero		1


	//   ....[83]....
        /*062c*/ 	.word	0x00003f70
        /*0630*/ 	.word	0x000000ff
        /*0634*/ 	.word	0x00000120
        /*0638*/ 	.short	0x010a
        /*063a*/ 	.byte	0x1f
	.zero		1


	//   ....[84]....
        /*063c*/ 	.word	0x00004020
        /*0640*/ 	.word	0x000000ff
        /*0644*/ 	.word	0x00000000
        /*0648*/ 	.short	0x010a
        /*064a*/ 	.byte	0x05
	.zero		1


	//   ....[85]....
        /*064c*/ 	.word	0x00004150
        /*0650*/ 	.word	0x000000ff
        /*0654*/ 	.word	0x00000000
        /*0658*/ 	.short	0x010a
        /*065a*/ 	.byte	0x04
	.zero		1


	//   ....[86]....
        /*065c*/ 	.word	0x00004450
        /*0660*/ 	.word	0x000000ff
        /*0664*/ 	.word	0x00000000
        /*0668*/ 	.short	0x010a
        /*066a*/ 	.byte	0x04
	.zero		1


	//   ....[87]....
        /*066c*/ 	.word	0x000044e0
        /*0670*/ 	.word	0x000000ff
        /*0674*/ 	.word	0x00000000
        /*0678*/ 	.short	0x010a
        /*067a*/ 	.byte	0x05
	.zero		1


	//   ....[88]....
        /*067c*/ 	.word	0x00004570
        /*0680*/ 	.word	0x000000ff
        /*0684*/ 	.word	0x00000000
        /*0688*/ 	.short	0x010a
        /*068a*/ 	.byte	0x05
	.zero		1


	//   ....[89]....
        /*068c*/ 	.word	0x00004610
        /*0690*/ 	.word	0x00000000
        /*0694*/ 	.word	0x00000000
        /*0698*/ 	.short	0x010a
        /*069a*/ 	.byte	0xff
	.zero		1


	//   ....[90]....
        /*069c*/ 	.word	0x00004650
        /*06a0*/ 	.word	0x00000000
        /*06a4*/ 	.word	0x00000000
        /*06a8*/ 	.short	0x010a
        /*06aa*/ 	.byte	0xff
	.zero		1


	//   ....[91]....
        /*06ac*/ 	.word	0x000046c0
        /*06b0*/ 	.word	0x000000ff
        /*06b4*/ 	.word	0x00000000
        /*06b8*/ 	.short	0x0101
        /*06ba*/ 	.byte	0x04
	.zero		1


	//   ....[92]....
        /*06bc*/ 	.word	0x00004700
        /*06c0*/ 	.word	0x000000ff
        /*06c4*/ 	.word	0x00000160
        /*06c8*/ 	.short	0x010a
        /*06ca*/ 	.byte	0x1a
	.zero		1


	//   ....[93]....
        /*06cc*/ 	.word	0x00004750
        /*06d0*/ 	.word	0x000000ff
        /*06d4*/ 	.word	0x00000000
        /*06d8*/ 	.short	0x0101
        /*06da*/ 	.byte	0x04
	.zero		1


	//   ....[94]....
        /*06dc*/ 	.word	0x00004c00
        /*06e0*/ 	.word	0x00000008
        /*06e4*/ 	.word	0x000000e0
        /*06e8*/ 	.short	0x010a
        /*06ea*/ 	.byte	0xff
	.zero		1


	//   ....[95]....
        /*06ec*/ 	.word	0x00004d70
        /*06f0*/ 	.word	0x00000000
        /*06f4*/ 	.word	0x00000000
        /*06f8*/ 	.short	0x0101
        /*06fa*/ 	.byte	0xff
	.zero		1


	//   ....[96]....
        /*06fc*/ 	.word	0x00005240
        /*0700*/ 	.word	0x000000ff
        /*0704*/ 	.word	0x000000d8
        /*0708*/ 	.short	0x010a
        /*070a*/ 	.byte	0x18
	.zero		1


	//   ....[97]....
        /*070c*/ 	.word	0x00005410
        /*0710*/ 	.word	0x000000ff
        /*0714*/ 	.word	0x000000b8
        /*0718*/ 	.short	0x010a
        /*071a*/ 	.byte	0x04
	.zero		1


	//   ....[98]....
        /*071c*/ 	.word	0x00005600
        /*0720*/ 	.word	0x000000ff
        /*0724*/ 	.word	0x000000a0
        /*0728*/ 	.short	0x010b
        /*072a*/ 	.byte	0x04
	.zero		1


	//   ....[99]....
        /*072c*/ 	.word	0x00005610
        /*0730*/ 	.word	0x000000ff
        /*0734*/ 	.word	0x00000000
        /*0738*/ 	.short	0x0101
        /*073a*/ 	.byte	0x07
	.zero		1


	//   ....[100]....
        /*073c*/ 	.word	0x00005620
        /*0740*/ 	.word	0x000000ff
        /*0744*/ 	.word	0x000000b8
        /*0748*/ 	.short	0x010a
        /*074a*/ 	.byte	0x05
	.zero		1


	//   ....[101]....
        /*074c*/ 	.word	0x00005880
        /*0750*/ 	.word	0x000000ff
        /*0754*/ 	.word	0x000000a0
        /*0758*/ 	.short	0x010b
        /*075a*/ 	.byte	0x05
	.zero		1


	//   ....[102]....
        /*075c*/ 	.word	0x00005890
        /*0760*/ 	.word	0x000000ff
        /*0764*/ 	.word	0x00000000
        /*0768*/ 	.short	0x0101
        /*076a*/ 	.byte	0x04
	.zero		1


	//   ....[103]....
        /*076c*/ 	.word	0x000058e0
        /*0770*/ 	.word	0x000000ff
        /*0774*/ 	.word	0x00000000
        /*0778*/ 	.short	0x010a
        /*077a*/ 	.byte	0x04
	.zero		1


	//   ....[104]....
        /*077c*/ 	.word	0x00005970
        /*0780*/ 	.word	0x000000ff
        /*0784*/ 	.word	0x00000000
        /*0788*/ 	.short	0x010a
        /*078a*/ 	.byte	0x05
	.zero		1


	//   ....[105]....
        /*078c*/ 	.word	0x00005a10
        /*0790*/ 	.word	0x00000000
        /*0794*/ 	.word	0x00000000
        /*0798*/ 	.short	0x010a
        /*079a*/ 	.byte	0xff
	.zero		1


	//   ....[106]....
        /*079c*/ 	.word	0x00005d60
        /*07a0*/ 	.word	0x00000003
        /*07a4*/ 	.word	0x000000e0
        /*07a8*/ 	.short	0x010a
        /*07aa*/ 	.byte	0xff
	.zero		1


	//   ....[107]....
        /*07ac*/ 	.word	0x00005ee0
        /*07b0*/ 	.word	0x00000000
        /*07b4*/ 	.word	0x00000000
        /*07b8*/ 	.short	0x0101
        /*07ba*/ 	.byte	0xff
	.zero		1


	//   ....[108]....
        /*07bc*/ 	.word	0x00006ab0
        /*07c0*/ 	.word	0x00000000
        /*07c4*/ 	.word	0x000000a0
        /*07c8*/ 	.short	0x010a
        /*07ca*/ 	.byte	0xff
	.zero		1


	//   ....[109]....
        /*07cc*/ 	.word	0x00006b20
        /*07d0*/ 	.word	0x00000059
        /*07d4*/ 	.word	0x00000100
        /*07d8*/ 	.short	0x010a
        /*07da*/ 	.byte	0xff
	.zero		1


	//   ....[110]....
        /*07dc*/ 	.word	0x00006c10
        /*07e0*/ 	.word	0x00000000
        /*07e4*/ 	.word	0x000000a0
        /*07e8*/ 	.short	0x010a
        /*07ea*/ 	.byte	0xff
	.zero		1


	//   ....[111]....
        /*07ec*/ 	.word	0x00006d40
        /*07f0*/ 	.word	0x00000059
        /*07f4*/ 	.word	0x00000100
        /*07f8*/ 	.short	0x010a
        /*07fa*/ 	.byte	0xff
	.zero		1


	//   ....[112]....
        /*07fc*/ 	.word	0x00007870
        /*0800*/ 	.word	0x00000000
        /*0804*/ 	.word	0x00000000
        /*0808*/ 	.short	0x0101
        /*080a*/ 	.byte	0xff
	.zero		1


	//   ....[113]....
        /*080c*/ 	.word	0x00007880
        /*0810*/ 	.word	0x00000003
        /*0814*/ 	.word	0x000000a0
        /*0818*/ 	.short	0x010a
        /*081a*/ 	.byte	0xff
	.zero		1


	//   ....[114]....
        /*081c*/ 	.word	0x00007950
        /*0820*/ 	.word	0x00000003
        /*0824*/ 	.word	0x000000a0
        /*0828*/ 	.short	0x010a
        /*082a*/ 	.byte	0xff
	.zero		1


	//   ....[115]....
        /*082c*/ 	.word	0x00007dd0
        /*0830*/ 	.word	0x00000059
        /*0834*/ 	.word	0x00000000
        /*0838*/ 	.short	0x0101
        /*083a*/ 	.byte	0xff
	.zero		1


	//   ....[116]....
        /*083c*/ 	.word	0x000085f0
        /*0840*/ 	.word	0x00000002
        /*0844*/ 	.word	0x00000000
        /*0848*/ 	.short	0x0101
        /*084a*/ 	.byte	0xff
	.zero		1


	//   ....[117]....
        /*084c*/ 	.word	0x000088b0
        /*0850*/ 	.word	0x000000ff
        /*0854*/ 	.word	0x00000000
        /*0858*/ 	.short	0x0101
        /*085a*/ 	.byte	0x04
	.zero		1


	//   ....[118]....
        /*085c*/ 	.word	0x000088d0
        /*0860*/ 	.word	0x00000000
        /*0864*/ 	.word	0x00000150
        /*0868*/ 	.short	0x010a
        /*086a*/ 	.byte	0xff
	.zero		1


	//   ....[119]....
        /*086c*/ 	.word	0x00008930
        /*0870*/ 	.word	0x00000000
        /*0874*/ 	.word	0x00000050
        /*0878*/ 	.short	0x010a
        /*087a*/ 	.byte	0xff
	.zero		1


	//   ....[120]....
        /*087c*/ 	.word	0x00008990
        /*0880*/ 	.word	0x00000000
        /*0884*/ 	.word	0x00000050
        /*0888*/ 	.short	0x010a
        /*088a*/ 	.byte	0xff
	.zero		1


	//   ....[121]....
        /*088c*/ 	.word	0x000089e0
        /*0890*/ 	.word	0x00000003
        /*0894*/ 	.word	0x000000e0
        /*0898*/ 	.short	0x010a
        /*089a*/ 	.byte	0xff
	.zero		1


	//   ....[122]....
        /*089c*/ 	.word	0x00008a40
        /*08a0*/ 	.word	0x00000000
        /*08a4*/ 	.word	0x00000000
        /*08a8*/ 	.short	0x010a
        /*08aa*/ 	.byte	0xff
	.zero		1


	//   ....[123]....
        /*08ac*/ 	.word	0x00008aa0
        /*08b0*/ 	.word	0x00000000
        /*08b4*/ 	.word	0x00000000
        /*08b8*/ 	.short	0x010a
        /*08ba*/ 	.byte	0xff
	.zero		1


	//   ....[124]....
        /*08bc*/ 	.word	0x00008b00
        /*08c0*/ 	.word	0x00000000
        /*08c4*/ 	.word	0x00000000
        /*08c8*/ 	.short	0x010a
        /*08ca*/ 	.byte	0xff
	.zero		1


	//   ....[125]....
        /*08cc*/ 	.word	0x00008b60
        /*08d0*/ 	.word	0x00000000
        /*08d4*/ 	.word	0x00000000
        /*08d8*/ 	.short	0x010a
        /*08da*/ 	.byte	0xff
	.zero		1


	//   ....[126]....
        /*08dc*/ 	.word	0x00008bc0
        /*08e0*/ 	.word	0x00000000
        /*08e4*/ 	.word	0x00000000
        /*08e8*/ 	.short	0x010a
        /*08ea*/ 	.byte	0xff
	.zero		1


	//   ....[127]....
        /*08ec*/ 	.word	0x00008c20
        /*08f0*/ 	.word	0x00000000
        /*08f4*/ 	.word	0x00000000
        /*08f8*/ 	.short	0x010a
        /*08fa*/ 	.byte	0xff
	.zero		1


	//   ....[128]....
        /*08fc*/ 	.word	0x00008c80
        /*0900*/ 	.word	0x00000000
        /*0904*/ 	.word	0x00000000
        /*0908*/ 	.short	0x010a
        /*090a*/ 	.byte	0xff
	.zero		1


	//   ....[129]....
        /*090c*/ 	.word	0x00008ce0
        /*0910*/ 	.word	0x00000000
        /*0914*/ 	.word	0x00000000
        /*0918*/ 	.short	0x010a
        /*091a*/ 	.byte	0xff
	.zero		1


	//   ....[130]....
        /*091c*/ 	.word	0x00008d40
        /*0920*/ 	.word	0x00000000
        /*0924*/ 	.word	0x00000000
        /*0928*/ 	.short	0x010a
        /*092a*/ 	.byte	0xff
	.zero		1


	//   ....[131]....
        /*092c*/ 	.word	0x00008d90
        /*0930*/ 	.word	0x00000000
        /*0934*/ 	.word	0x00000140
        /*0938*/ 	.short	0x010a
        /*093a*/ 	.byte	0xff
	.zero		1


	//   ....[132]....
        /*093c*/ 	.word	0x00008df0
        /*0940*/ 	.word	0x00000000
        /*0944*/ 	.word	0x000000f0
        /*0948*/ 	.short	0x010a
        /*094a*/ 	.byte	0xff
	.zero		1


	//   ....[133]....
        /*094c*/ 	.word	0x00008e40
        /*0950*/ 	.word	0x00000000
        /*0954*/ 	.word	0x000000e0
        /*0958*/ 	.short	0x010a
        /*095a*/ 	.byte	0xff
	.zero		1


	//   ....[134]....
        /*095c*/ 	.word	0x00008ea0
        /*0960*/ 	.word	0x00000000
        /*0964*/ 	.word	0x000000f0
        /*0968*/ 	.short	0x010a
        /*096a*/ 	.byte	0xff
	.zero		1


	//   ....[135]....
        /*096c*/ 	.word	0x00008f00
        /*0970*/ 	.word	0x00000005
        /*0974*/ 	.word	0x00000008
        /*0978*/ 	.short	0x010a
        /*097a*/ 	.byte	0xff
	.zero		1


	//   ....[136]....
        /*097c*/ 	.word	0x00008ff0
        /*0980*/ 	.word	0x00000003
        /*0984*/ 	.word	0x00000008
        /*0988*/ 	.short	0x010a
        /*098a*/ 	.byte	0xff
	.zero		1


	//   ....[137]....
        /*098c*/ 	.word	0x00009040
        /*0990*/ 	.word	0x00000000
        /*0994*/ 	.word	0x000000e0
        /*0998*/ 	.short	0x010a
        /*099a*/ 	.byte	0xff
	.zero		1


	//   ....[138]....
        /*099c*/ 	.word	0x000090a0
        /*09a0*/ 	.word	0x00000000
        /*09a4*/ 	.word	0x00000120
        /*09a8*/ 	.short	0x010a
        /*09aa*/ 	.byte	0xff
	.zero		1


	//   ....[139]....
        /*09ac*/ 	.word	0x00009100
        /*09b0*/ 	.word	0x00000000
        /*09b4*/ 	.word	0x00000000
        /*09b8*/ 	.short	0x010a
        /*09ba*/ 	.byte	0xff
	.zero		1


	//   ....[140]....
        /*09bc*/ 	.word	0x00009160
        /*09c0*/ 	.word	0x00000000
        /*09c4*/ 	.word	0x00000000
        /*09c8*/ 	.short	0x010a
        /*09ca*/ 	.byte	0xff
	.zero		1


	//   ....[141]....
        /*09cc*/ 	.word	0x000091c0
        /*09d0*/ 	.word	0x00000000
        /*09d4*/ 	.word	0x00000000
        /*09d8*/ 	.short	0x010a
        /*09da*/ 	.byte	0xff
	.zero		1


	//   ....[142]....
        /*09dc*/ 	.word	0x00009220
        /*09e0*/ 	.word	0x00000000
        /*09e4*/ 	.word	0x00000000
        /*09e8*/ 	.short	0x010a
        /*09ea*/ 	.byte	0xff
	.zero		1


	//   ....[143]....
        /*09ec*/ 	.word	0x00009280
        /*09f0*/ 	.word	0x00000000
        /*09f4*/ 	.word	0x00000160
        /*09f8*/ 	.short	0x010a
        /*09fa*/ 	.byte	0xff
	.zero		1


	//   ....[144]....
        /*09fc*/ 	.word	0x000092d0
        /*0a00*/ 	.word	0x00000008
        /*0a04*/ 	.word	0x000000e0
        /*0a08*/ 	.short	0x010a
        /*0a0a*/ 	.byte	0xff
	.zero		1


	//   ....[145]....
        /*0a0c*/ 	.word	0x00009330
        /*0a10*/ 	.word	0x00000000
        /*0a14*/ 	.word	0x000000d8
        /*0a18*/ 	.short	0x010a
        /*0a1a*/ 	.byte	0xff
	.zero		1


	//   ....[146]....
        /*0a1c*/ 	.word	0x00009390
        /*0a20*/ 	.word	0x00000000
        /*0a24*/ 	.word	0x000000b8
        /*0a28*/ 	.short	0x010a
        /*0a2a*/ 	.byte	0xff
	.zero		1


	//   ....[147]....
        /*0a2c*/ 	.word	0x000093f0
        /*0a30*/ 	.word	0x00000005
        /*0a34*/ 	.word	0x000000b8
        /*0a38*/ 	.short	0x010a
        /*0a3a*/ 	.byte	0xff
	.zero		1


	//   ....[148]....
        /*0a3c*/ 	.word	0x00009450
        /*0a40*/ 	.word	0x00000000
        /*0a44*/ 	.word	0x00000000
        /*0a48*/ 	.short	0x010a
        /*0a4a*/ 	.byte	0xff
	.zero		1


	//   ....[149]....
        /*0a4c*/ 	.word	0x000094b0
        /*0a50*/ 	.word	0x00000000
        /*0a54*/ 	.word	0x00000000
        /*0a58*/ 	.short	0x010a
        /*0a5a*/ 	.byte	0xff
	.zero		1


	//   ....[150]....
        /*0a5c*/ 	.word	0x00009500
        /*0a60*/ 	.word	0x00000003
        /*0a64*/ 	.word	0x000000e0
        /*0a68*/ 	.short	0x010a
        /*0a6a*/ 	.byte	0xff
	.zero		1


	//   ....[151]....
        /*0a6c*/ 	.word	0x00009550
        /*0a70*/ 	.word	0x00000000
        /*0a74*/ 	.word	0x000000a0
        /*0a78*/ 	.short	0x010a
        /*0a7a*/ 	.byte	0xff
	.zero		1


	//   ....[152]....
        /*0a7c*/ 	.word	0x000095a0
        /*0a80*/ 	.word	0x00000059
        /*0a84*/ 	.word	0x00000100
        /*0a88*/ 	.short	0x010a
        /*0a8a*/ 	.byte	0xff
	.zero		1


	//   ....[153]....
        /*0a8c*/ 	.word	0x000095f0
        /*0a90*/ 	.word	0x00000003
        /*0a94*/ 	.word	0x000000a0
        /*0a98*/ 	.short	0x010a
        /*0a9a*/ 	.byte	0xff
	.zero		1


	//----- nvinfo : EIATTR_NUM_MBARRIERS
	.align		4
.L_47:
        /*0a9c*/ 	.byte	0x03, 0x38
        /*0a9e*/ 	.short	0x002d


	//----- nvinfo : EIATTR_EXIT_INSTR_OFFSETS
	.align		4
        /*0aa0*/ 	.byte	0x04, 0x1c
        /*0aa2*/ 	.short	(.L_49 - .L_48)


	//   ....[0]....
.L_48:
        /*0aa4*/ 	.word	0x00003080


	//   ....[1]....
        /*0aa8*/ 	.word	0x00003590


	//   ....[2]....
        /*0aac*/ 	.word	0x000035f0


	//   ....[3]....
        /*0ab0*/ 	.word	0x00004980


	//   ....[4]....
        /*0ab4*/ 	.word	0x00005a40


	//   ....[5]....
        /*0ab8*/ 	.word	0x00005a80


	//   ....[6]....
        /*0abc*/ 	.word	0x00008790


	//   ....[7]....
        /*0ac0*/ 	.word	0x00008810


	//   ....[8]....
        /*0ac4*/ 	.word	0x00008840


	//   ....[9]....
        /*0ac8*/ 	.word	0x000088c0


	//----- nvinfo : EIATTR_MAX_THREADS
	.align		4
.L_49:
        /*0acc*/ 	.byte	0x04, 0x05
        /*0ace*/ 	.short	(.L_51 - .L_50)
.L_50:
        /*0ad0*/ 	.word	0x00000100
        /*0ad4*/ 	.word	0x00000001
        /*0ad8*/ 	.word	0x00000001


	//----- nvinfo : EIATTR_CRS_STACK_SIZE
	.align		4
.L_51:
        /*0adc*/ 	.byte	0x04, 0x1e
        /*0ade*/ 	.short	(.L_53 - .L_52)
.L_52:
        /*0ae0*/ 	.word	0x00000000


	//----- nvinfo : EIATTR_CBANK_PARAM_SIZE
	.align		4
.L_53:
        /*0ae4*/ 	.byte	0x03, 0x19
        /*0ae6*/ 	.short	0x0800


	//----- nvinfo : EIATTR_PARAM_CBANK
	.align		4
        /*0ae8*/ 	.byte	0x04, 0x0a
        /*0aea*/ 	.short	(.L_55 - .L_54)
	.align		4
.L_54:
        /*0aec*/ 	.word	index@(.nv.constant0._ZN7cutlass13device_kernelINS_4gemm6kernel13GemmUniversalIN4cute5tupleIJiiiiEEENS1_10collective13CollectiveMmaINS1_35MainloopSm100TmaUmmaWarpSpecializedILi10ELi2ELi4ENS5_IJNS4_1CILi8EEENSA_ILi1EEESC_EEEEENS5_IJNSA_ILi256EEENSA_ILi64EEESG_EEENS_10bfloat16_tENS5_IJlSC_lEEESI_SJ_NS4_8TiledMMAINS4_8MMA_AtomIJNS4_26SM100_MMA_F16BF16_2x1SM_SSISI_SI_fLi256ELi64ELNS4_4UMMA5MajorE0ELSO_0ELNSN_7ScaleInE0ELSP_0EEEEEENS4_6LayoutINS5_IJSC_SC_SC_EEENS5_IJNSA_ILi0EEESU_SU_EEEEENS5_IJNS4_10UnderscoreESX_SX_EEEEENS4_18SM100_TMA_2SM_LOADENS4_14ComposedLayoutINS4_7SwizzleILi3ELi4ELi3EEENS4_18smem_ptr_flag_bitsILi16EEENSS_INS5_IJSB_SG_EEENS5_IJSG_SC_EEEEEEEvNS4_8identityENS4_28SM100_TMA_2SM_LOAD_MULTICASTES19_vS1A_EENS_8epilogue10collective18CollectiveEpilogueINS1D_23Sm100TmaWarpSpecializedILi3ELi2ELi32ELb1ELb0EEEJNS5_IJNSA_ILi128EEESG_SG_EEENS5_IJNSS_IS1I_SC_EENSS_INSA_ILi32EEESC_EEEEESI_SJ_SI_SJ_NS1D_6fusion15FusionCallbacksIS1H_NS1O_17LinearCombinationISI_fSI_fLNS_15FloatRoundStyleE2EEES1J_S1N_JEEENS4_5SM1004TMEM4LOAD26SM100_TMEM_LOAD_32dp32b32xENS4_13SM90_TMA_LOADENS11_INS12_ILi2ELi4ELi3EEES15_NSS_INS5_IJSB_S1L_EEENS5_IJS1L_SC_EEEEEEENS4_39AutoVectorizingCopyWithAssumedAlignmentILi128EEENS4_14SM90_TMA_STOREES23_S25_S25_EEEvvEEEEvNT_6ParamsE)
        /*0af0*/ 	.short	0x0380
        /*0af2*/ 	.short	0x0800


	//----- nvinfo : EIATTR_SW_WAR
	.align		4
.L_55:
        /*0af4*/ 	.byte	0x04, 0x36
        /*0af6*/ 	.short	(.L_57 - .L_56)
.L_56:
        /*0af8*/ 	.word	0x00000008
.L_57:


//--------------------- .nv.callgraph             --------------------------
	.section	.nv.callgraph,"",@"SHT_CUDA_CALLGRAPH"
	.align	4
	.sectionentsize	8
	.align		4
        /*0000*/ 	.word	0x00000000
	.align		4
        /*0004*/ 	.word	0xffffffff
	.align		4
        /*0008*/ 	.word	index@(_ZN7cutlass13device_kernelINS_4gemm6kernel13GemmUniversalIN4cute5tupleIJiiiiEEENS1_10collective13CollectiveMmaINS1_35MainloopSm100TmaUmmaWarpSpecializedILi10ELi2ELi4ENS5_IJNS4_1CILi8EEENSA_ILi1EEESC_EEEEENS5_IJNSA_ILi256EEENSA_ILi64EEESG_EEENS_10bfloat16_tENS5_IJlSC_lEEESI_SJ_NS4_8TiledMMAINS4_8MMA_AtomIJNS4_26SM100_MMA_F16BF16_2x1SM_SSISI_SI_fLi256ELi64ELNS4_4UMMA5MajorE0ELSO_0ELNSN_7ScaleInE0ELSP_0EEEEEENS4_6LayoutINS5_IJSC_SC_SC_EEENS5_IJNSA_ILi0EEESU_SU_EEEEENS5_IJNS4_10UnderscoreESX_SX_EEEEENS4_18SM100_TMA_2SM_LOADENS4_14ComposedLayoutINS4_7SwizzleILi3ELi4ELi3EEENS4_18smem_ptr_flag_bitsILi16EEENSS_INS5_IJSB_SG_EEENS5_IJSG_SC_EEEEEEEvNS4_8identityENS4_28SM100_TMA_2SM_LOAD_MULTICASTES19_vS1A_EENS_8epilogue10collective18CollectiveEpilogueINS1D_23Sm100TmaWarpSpecializedILi3ELi2ELi32ELb1ELb0EEEJNS5_IJNSA_ILi128EEESG_SG_EEENS5_IJNSS_IS1I_SC_EENSS_INSA_ILi32EEESC_EEEEESI_SJ_SI_SJ_NS1D_6fusion15FusionCallbacksIS1H_NS1O_17LinearCombinationISI_fSI_fLNS_15FloatRoundStyleE2EEES1J_S1N_JEEENS4_5SM1004TMEM4LOAD26SM100_TMEM_LOAD_32dp32b32xENS4_13SM90_TMA_LOADENS11_INS12_ILi2ELi4ELi3EEES15_NSS_INS5_IJSB_S1L_EEENS5_IJS1L_SC_EEEEEEENS4_39AutoVectorizingCopyWithAssumedAlignmentILi128EEENS4_14SM90_TMA_STOREES23_S25_S25_EEEvvEEEEvNT_6ParamsE)
	.align		4
        /*000c*/ 	.word	index@(__assertfail)
	.align		4
        /*0010*/ 	.word	0x00000000
	.align		4
        /*0014*/ 	.word	0xfffffffe
	.align		4
        /*0018*/ 	.word	0x00000000
	.align		4
        /*001c*/ 	.word	0xfffffffd
	.align		4
        /*0020*/ 	.word	0x00000000
	.align		4
        /*0024*/ 	.word	0xfffffffc


//--------------------- .nv.constant4             --------------------------
	.section	.nv.constant4,"a",@progbits
	.align	8
	.align		8
.nv.constant4:
        /*0000*/ 	.dword	__assertfail
	.align		8
        /*0008*/ 	.dword	__unnamed_1
	.align		8
        /*0010*/ 	.dword	__unnamed_2
	.align		8
        /*0018*/ 	.dword	_ZN40_INTERNAL_0bd772a4_4_k_cu_7a76f909_313294cuda3std3__45__cpo5beginE
	.align		8
        /*0020*/ 	.dword	_ZN40_INTERNAL_0bd772a4_4_k_cu_7a76f909_313294cuda3std3__45__cpo3endE
	.align		8
        /*0028*/ 	.dword	_ZN40_INTERNAL_0bd772a4_4_k_cu_7a76f909_313294cuda3std3__45__cpo6cbeginE
	.align		8
        /*0030*/ 	.dword	_ZN40_INTERNAL_0bd772a4_4_k_cu_7a76f909_313294cuda3std3__45__cpo4cendE
	.align		8
        /*0038*/ 	.dword	_ZN40_INTERNAL_0bd772a4_4_k_cu_7a76f909_313294cuda3std3__442_GLOBAL__N__0bd772a4_4_k_cu_7a76f909_313296ignoreE
	.align		8
        /*0040*/ 	.dword	_ZN40_INTERNAL_0bd772a4_4_k_cu_7a76f909_313294cuda3std3__419piecewise_constructE
	.align		8
        /*0048*/ 	.dword	_ZN40_INTERNAL_0bd772a4_4_k_cu_7a76f909_313294cuda3std3__48in_placeE
	.align		8
        /*0050*/ 	.dword	_ZN40_INTERNAL_0bd772a4_4_k_cu_7a76f909_313294cuda3std6ranges3__45__cpo4swapE
	.align		8
        /*0058*/ 	.dword	_ZN40_INTERNAL_0bd772a4_4_k_cu_7a76f909_313294cuda3std6ranges3__45__cpo9iter_moveE
	.align		8
        /*0060*/ 	.dword	_ZN40_INTERNAL_0bd772a4_4_k_cu_7a76f909_313294cute7productE
	.align		8
        /*0068*/ 	.dword	_ZN40_INTERNAL_0bd772a4_4_k_cu_7a76f909_313294cute1_E
	.align		8
        /*0070*/ 	.dword	$str$25
	.align		8
        /*0078*/ 	.dword	$str$26
	.align		8
        /*0080*/ 	.dword	$str$27
	.align		8
        /*0088*/ 	.dword	$str$28


//--------------------- .text._ZN7cutlass13device_kernelINS_4gemm6kernel13GemmUniversalIN4cute5tupleIJiiiiEEENS1_10collective13CollectiveMmaINS1_35MainloopSm100TmaUmmaWarpSpecializedILi10ELi2ELi4ENS5_IJNS4_1CILi8EEENSA_ILi1EEESC_EEEEENS5_IJNSA_ILi256EEENSA_ILi64EEESG_EEENS_10bfloat16_tENS5_IJlSC_lEEESI_SJ_NS4_8TiledMMAINS4_8MMA_AtomIJNS4_26SM100_MMA_F16BF16_2x1SM_SSISI_SI_fLi256ELi64ELNS4_4UMMA5MajorE0ELSO_0ELNSN_7ScaleInE0ELSP_0EEEEEENS4_6LayoutINS5_IJSC_SC_SC_EEENS5_IJNSA_ILi0EEESU_SU_EEEEENS5_IJNS4_10UnderscoreESX_SX_EEEEENS4_18SM100_TMA_2SM_LOADENS4_14ComposedLayoutINS4_7SwizzleILi3ELi4ELi3EEENS4_18smem_ptr_flag_bitsILi16EEENSS_INS5_IJSB_SG_EEENS5_IJSG_SC_EEEEEEEvNS4_8identityENS4_28SM100_TMA_2SM_LOAD_MULTICASTES19_vS1A_EENS_8epilogue10collective18CollectiveEpilogueINS1D_23Sm100TmaWarpSpecializedILi3ELi2ELi32ELb1ELb0EEEJNS5_IJNSA_ILi128EEESG_SG_EEENS5_IJNSS_IS1I_SC_EENSS_INSA_ILi32EEESC_EEEEESI_SJ_SI_SJ_NS1D_6fusion15FusionCallbacksIS1H_NS1O_17LinearCombinationISI_fSI_fLNS_15FloatRoundStyleE2EEES1J_S1N_JEEENS4_5SM1004TMEM4LOAD26SM100_TMEM_LOAD_32dp32b32xENS4_13SM90_TMA_LOADENS11_INS12_ILi2ELi4ELi3EEES15_NSS_INS5_IJSB_S1L_EEENS5_IJS1L_SC_EEEEEEENS4_39AutoVectorizingCopyWithAssumedAlignmentILi128EEENS4_14SM90_TMA_STOREES23_S25_S25_EEEvvEEEEvNT_6ParamsE --------------------------
	.section	.text._ZN7cutlass13device_kernelINS_4gemm6kernel13GemmUniversalIN4cute5tupleIJiiiiEEENS1_10collective13CollectiveMmaINS1_35MainloopSm100TmaUmmaWarpSpecializedILi10ELi2ELi4ENS5_IJNS4_1CILi8EEENSA_ILi1EEESC_EEEEENS5_IJNSA_ILi256EEENSA_ILi64EEESG_EEENS_10bfloat16_tENS5_IJlSC_lEEESI_SJ_NS4_8TiledMMAINS4_8MMA_AtomIJNS4_26SM100_MMA_F16BF16_2x1SM_SSISI_SI_fLi256ELi64ELNS4_4UMMA5MajorE0ELSO_0ELNSN_7ScaleInE0ELSP_0EEEEEENS4_6LayoutINS5_IJSC_SC_SC_EEENS5_IJNSA_ILi0EEESU_SU_EEEEENS5_IJNS4_10UnderscoreESX_SX_EEEEENS4_18SM100_TMA_2SM_LOADENS4_14ComposedLayoutINS4_7SwizzleILi3ELi4ELi3EEENS4_18smem_ptr_flag_bitsILi16EEENSS_INS5_IJSB_SG_EEENS5_IJSG_SC_EEEEEEEvNS4_8identityENS4_28SM100_TMA_2SM_LOAD_MULTICASTES19_vS1A_EENS_8epilogue10collective18CollectiveEpilogueINS1D_23Sm100TmaWarpSpecializedILi3ELi2ELi32ELb1ELb0EEEJNS5_IJNSA_ILi128EEESG_SG_EEENS5_IJNSS_IS1I_SC_EENSS_INSA_ILi32EEESC_EEEEESI_SJ_SI_SJ_NS1D_6fusion15FusionCallbacksIS1H_NS1O_17LinearCombinationISI_fSI_fLNS_15FloatRoundStyleE2EEES1J_S1N_JEEENS4_5SM1004TMEM4LOAD26SM100_TMEM_LOAD_32dp32b32xENS4_13SM90_TMA_LOADENS11_INS12_ILi2ELi4ELi3EEES15_NSS_INS5_IJSB_S1L_EEENS5_IJS1L_SC_EEEEEEENS4_39AutoVectorizingCopyWithAssumedAlignmentILi128EEENS4_14SM90_TMA_STOREES23_S25_S25_EEEvvEEEEvNT_6ParamsE,"ax",@progbits
	.align	128
.text._ZN7cutlass13device_kernelINS_4gemm6kernel13GemmUniversalIN4cute5tupleIJiiiiEEENS1_10collective13CollectiveMmaINS1_35MainloopSm100TmaUmmaWarpSpecializedILi10ELi2ELi4ENS5_IJNS4_1CILi8EEENSA_ILi1EEESC_EEEEENS5_IJNSA_ILi256EEENSA_ILi64EEESG_EEENS_10bfloat16_tENS5_IJlSC_lEEESI_SJ_NS4_8TiledMMAINS4_8MMA_AtomIJNS4_26SM100_MMA_F16BF16_2x1SM_SSISI_SI_fLi256ELi64ELNS4_4UMMA5MajorE0ELSO_0ELNSN_7ScaleInE0ELSP_0EEEEEENS4_6LayoutINS5_IJSC_SC_SC_EEENS5_IJNSA_ILi0EEESU_SU_EEEEENS5_IJNS4_10UnderscoreESX_SX_EEEEENS4_18SM100_TMA_2SM_LOADENS4_14ComposedLayoutINS4_7SwizzleILi3ELi4ELi3EEENS4_18smem_ptr_flag_bitsILi16EEENSS_INS5_IJSB_SG_EEENS5_IJSG_SC_EEEEEEEvNS4_8identityENS4_28SM100_TMA_2SM_LOAD_MULTICASTES19_vS1A_EENS_8epilogue10collective18CollectiveEpilogueINS1D_23Sm100TmaWarpSpecializedILi3ELi2ELi32ELb1ELb0EEEJNS5_IJNSA_ILi128EEESG_SG_EEENS5_IJNSS_IS1I_SC_EENSS_INSA_ILi32EEESC_EEEEESI_SJ_SI_SJ_NS1D_6fusion15FusionCallbacksIS1H_NS1O_17LinearCombinationISI_fSI_fLNS_15FloatRoundStyleE2EEES1J_S1N_JEEENS4_5SM1004TMEM4LOAD26SM100_TMEM_LOAD_32dp32b32xENS4_13SM90_TMA_LOADENS11_INS12_ILi2ELi4ELi3EEES15_NSS_INS5_IJSB_S1L_EEENS5_IJS1L_SC_EEEEEEENS4_39AutoVectorizingCopyWithAssumedAlignmentILi128EEENS4_14SM90_TMA_STOREES23_S25_S25_EEEvvEEEEvNT_6ParamsE:
        .type           _ZN7cutlass13device_kernelINS_4gemm6kernel13GemmUniversalIN4cute5tupleIJiiiiEEENS1_10collective13CollectiveMmaINS1_35MainloopSm100TmaUmmaWarpSpecializedILi10ELi2ELi4ENS5_IJNS4_1CILi8EEENSA_ILi1EEESC_EEEEENS5_IJNSA_ILi256EEENSA_ILi64EEESG_EEENS_10bfloat16_tENS5_IJlSC_lEEESI_SJ_NS4_8TiledMMAINS4_8MMA_AtomIJNS4_26SM100_MMA_F16BF16_2x1SM_SSISI_SI_fLi256ELi64ELNS4_4UMMA5MajorE0ELSO_0ELNSN_7ScaleInE0ELSP_0EEEEEENS4_6LayoutINS5_IJSC_SC_SC_EEENS5_IJNSA_ILi0EEESU_SU_EEEEENS5_IJNS4_10UnderscoreESX_SX_EEEEENS4_18SM100_TMA_2SM_LOADENS4_14ComposedLayoutINS4_7SwizzleILi3ELi4ELi3EEENS4_18smem_ptr_flag_bitsILi16EEENSS_INS5_IJSB_SG_EEENS5_IJSG_SC_EEEEEEEvNS4_8identityENS4_28SM100_TMA_2SM_LOAD_MULTICASTES19_vS1A_EENS_8epilogue10collective18CollectiveEpilogueINS1D_23Sm100TmaWarpSpecializedILi3ELi2ELi32ELb1ELb0EEEJNS5_IJNSA_ILi128EEESG_SG_EEENS5_IJNSS_IS1I_SC_EENSS_INSA_ILi32EEESC_EEEEESI_SJ_SI_SJ_NS1D_6fusion15FusionCallbacksIS1H_NS1O_17LinearCombinationISI_fSI_fLNS_15FloatRoundStyleE2EEES1J_S1N_JEEENS4_5SM1004TMEM4LOAD26SM100_TMEM_LOAD_32dp32b32xENS4_13SM90_TMA_LOADENS11_INS12_ILi2ELi4ELi3EEES15_NSS_INS5_IJSB_S1L_EEENS5_IJS1L_SC_EEEEEEENS4_39AutoVectorizingCopyWithAssumedAlignmentILi128EEENS4_14SM90_TMA_STOREES23_S25_S25_EEEvvEEEEvNT_6ParamsE,@function
        .size           _ZN7cutlass13device_kernelINS_4gemm6kernel13GemmUniversalIN4cute5tupleIJiiiiEEENS1_10collective13CollectiveMmaINS1_35MainloopSm100TmaUmmaWarpSpecializedILi10ELi2ELi4ENS5_IJNS4_1CILi8EEENSA_ILi1EEESC_EEEEENS5_IJNSA_ILi256EEENSA_ILi64EEESG_EEENS_10bfloat16_tENS5_IJlSC_lEEESI_SJ_NS4_8TiledMMAINS4_8MMA_AtomIJNS4_26SM100_MMA_F16BF16_2x1SM_SSISI_SI_fLi256ELi64ELNS4_4UMMA5MajorE0ELSO_0ELNSN_7ScaleInE0ELSP_0EEEEEENS4_6LayoutINS5_IJSC_SC_SC_EEENS5_IJNSA_ILi0EEESU_SU_EEEEENS5_IJNS4_10UnderscoreESX_SX_EEEEENS4_18SM100_TMA_2SM_LOADENS4_14ComposedLayoutINS4_7SwizzleILi3ELi4ELi3EEENS4_18smem_ptr_flag_bitsILi16EEENSS_INS5_IJSB_SG_EEENS5_IJSG_SC_EEEEEEEvNS4_8identityENS4_28SM100_TMA_2SM_LOAD_MULTICASTES19_vS1A_EENS_8epilogue10collective18CollectiveEpilogueINS1D_23Sm100TmaWarpSpecializedILi3ELi2ELi32ELb1ELb0EEEJNS5_IJNSA_ILi128EEESG_SG_EEENS5_IJNSS_IS1I_SC_EENSS_INSA_ILi32EEESC_EEEEESI_SJ_SI_SJ_NS1D_6fusion15FusionCallbacksIS1H_NS1O_17LinearCombinationISI_fSI_fLNS_15FloatRoundStyleE2EEES1J_S1N_JEEENS4_5SM1004TMEM4LOAD26SM100_TMEM_LOAD_32dp32b32xENS4_13SM90_TMA_LOADENS11_INS12_ILi2ELi4ELi3EEES15_NSS_INS5_IJSB_S1L_EEENS5_IJS1L_SC_EEEEEEENS4_39AutoVectorizingCopyWithAssumedAlignmentILi128EEENS4_14SM90_TMA_STOREES23_S25_S25_EEEvvEEEEvNT_6ParamsE,(.L_x_194 - _ZN7cutlass13device_kernelINS_4gemm6kernel13GemmUniversalIN4cute5tupleIJiiiiEEENS1_10collective13CollectiveMmaINS1_35MainloopSm100TmaUmmaWarpSpecializedILi10ELi2ELi4ENS5_IJNS4_1CILi8EEENSA_ILi1EEESC_EEEEENS5_IJNSA_ILi256EEENSA_ILi64EEESG_EEENS_10bfloat16_tENS5_IJlSC_lEEESI_SJ_NS4_8TiledMMAINS4_8MMA_AtomIJNS4_26SM100_MMA_F16BF16_2x1SM_SSISI_SI_fLi256ELi64ELNS4_4UMMA5MajorE0ELSO_0ELNSN_7ScaleInE0ELSP_0EEEEEENS4_6LayoutINS5_IJSC_SC_SC_EEENS5_IJNSA_ILi0EEESU_SU_EEEEENS5_IJNS4_10UnderscoreESX_SX_EEEEENS4_18SM100_TMA_2SM_LOADENS4_14ComposedLayoutINS4_7SwizzleILi3ELi4ELi3EEENS4_18smem_ptr_flag_bitsILi16EEENSS_INS5_IJSB_SG_EEENS5_IJSG_SC_EEEEEEEvNS4_8identityENS4_28SM100_TMA_2SM_LOAD_MULTICASTES19_vS1A_EENS_8epilogue10collective18CollectiveEpilogueINS1D_23Sm100TmaWarpSpecializedILi3ELi2ELi32ELb1ELb0EEEJNS5_IJNSA_ILi128EEESG_SG_EEENS5_IJNSS_IS1I_SC_EENSS_INSA_ILi32EEESC_EEEEESI_SJ_SI_SJ_NS1D_6fusion15FusionCallbacksIS1H_NS1O_17LinearCombinationISI_fSI_fLNS_15FloatRoundStyleE2EEES1J_S1N_JEEENS4_5SM1004TMEM4LOAD26SM100_TMEM_LOAD_32dp32b32xENS4_13SM90_TMA_LOADENS11_INS12_ILi2ELi4ELi3EEES15_NSS_INS5_IJSB_S1L_EEENS5_IJS1L_SC_EEEEEEENS4_39AutoVectorizingCopyWithAssumedAlignmentILi128EEENS4_14SM90_TMA_STOREES23_S25_S25_EEEvvEEEEvNT_6ParamsE)
        .other          _ZN7cutlass13device_kernelINS_4gemm6kernel13GemmUniversalIN4cute5tupleIJiiiiEEENS1_10collective13CollectiveMmaINS1_35MainloopSm100TmaUmmaWarpSpecializedILi10ELi2ELi4ENS5_IJNS4_1CILi8EEENSA_ILi1EEESC_EEEEENS5_IJNSA_ILi256EEENSA_ILi64EEESG_EEENS_10bfloat16_tENS5_IJlSC_lEEESI_SJ_NS4_8TiledMMAINS4_8MMA_AtomIJNS4_26SM100_MMA_F16BF16_2x1SM_SSISI_SI_fLi256ELi64ELNS4_4UMMA5MajorE0ELSO_0ELNSN_7ScaleInE0ELSP_0EEEEEENS4_6LayoutINS5_IJSC_SC_SC_EEENS5_IJNSA_ILi0EEESU_SU_EEEEENS5_IJNS4_10UnderscoreESX_SX_EEEEENS4_18SM100_TMA_2SM_LOADENS4_14ComposedLayoutINS4_7SwizzleILi3ELi4ELi3EEENS4_18smem_ptr_flag_bitsILi16EEENSS_INS5_IJSB_SG_EEENS5_IJSG_SC_EEEEEEEvNS4_8identityENS4_28SM100_TMA_2SM_LOAD_MULTICASTES19_vS1A_EENS_8epilogue10collective18CollectiveEpilogueINS1D_23Sm100TmaWarpSpecializedILi3ELi2ELi32ELb1ELb0EEEJNS5_IJNSA_ILi128EEESG_SG_EEENS5_IJNSS_IS1I_SC_EENSS_INSA_ILi32EEESC_EEEEESI_SJ_SI_SJ_NS1D_6fusion15FusionCallbacksIS1H_NS1O_17LinearCombinationISI_fSI_fLNS_15FloatRoundStyleE2EEES1J_S1N_JEEENS4_5SM1004TMEM4LOAD26SM100_TMEM_LOAD_32dp32b32xENS4_13SM90_TMA_LOADENS11_INS12_ILi2ELi4ELi3EEES15_NSS_INS5_IJSB_S1L_EEENS5_IJS1L_SC_EEEEEEENS4_39AutoVectorizingCopyWithAssumedAlignmentILi128EEENS4_14SM90_TMA_STOREES23_S25_S25_EEEvvEEEEvNT_6ParamsE,@"STO_CUDA_ENTRY STV_DEFAULT"
_ZN7cutlass13device_kernelINS_4gemm6kernel13GemmUniversalIN4cute5tupleIJiiiiEEENS1_10collective13CollectiveMmaINS1_35MainloopSm100TmaUmmaWarpSpecializedILi10ELi2ELi4ENS5_IJNS4_1CILi8EEENSA_ILi1EEESC_EEEEENS5_IJNSA_ILi256EEENSA_ILi64EEESG_EEENS_10bfloat16_tENS5_IJlSC_lEEESI_SJ_NS4_8TiledMMAINS4_8MMA_AtomIJNS4_26SM100_MMA_F16BF16_2x1SM_SSISI_SI_fLi256ELi64ELNS4_4UMMA5MajorE0ELSO_0ELNSN_7ScaleInE0ELSP_0EEEEEENS4_6LayoutINS5_IJSC_SC_SC_EEENS5_IJNSA_ILi0EEESU_SU_EEEEENS5_IJNS4_10UnderscoreESX_SX_EEEEENS4_18SM100_TMA_2SM_LOADENS4_14ComposedLayoutINS4_7SwizzleILi3ELi4ELi3EEENS4_18smem_ptr_flag_bitsILi16EEENSS_INS5_IJSB_SG_EEENS5_IJSG_SC_EEEEEEEvNS4_8identityENS4_28SM100_TMA_2SM_LOAD_MULTICASTES19_vS1A_EENS_8epilogue10collective18CollectiveEpilogueINS1D_23Sm100TmaWarpSpecializedILi3ELi2ELi32ELb1ELb0EEEJNS5_IJNSA_ILi128EEESG_SG_EEENS5_IJNSS_IS1I_SC_EENSS_INSA_ILi32EEESC_EEEEESI_SJ_SI_SJ_NS1D_6fusion15FusionCallbacksIS1H_NS1O_17LinearCombinationISI_fSI_fLNS_15FloatRoundStyleE2EEES1J_S1N_JEEENS4_5SM1004TMEM4LOAD26SM100_TMEM_LOAD_32dp32b32xENS4_13SM90_TMA_LOADENS11_INS12_ILi2ELi4ELi3EEES15_NSS_INS5_IJSB_S1L_EEENS5_IJS1L_SC_EEEEEEENS4_39AutoVectorizingCopyWithAssumedAlignmentILi128EEENS4_14SM90_TMA_STOREES23_S25_S25_EEEvvEEEEvNT_6ParamsE:
[----:B------:R-:W1:Y:S01]  /*0000*/  LDC R1, c[0x0][0x37c] ;  /* 0x0000df00ff017b82 */ /* 0x000e620000000800 */
[----:B------:R-:W2:Y:S01]  /*0010*/  S2R R92, SR_TID.X ;  /* 0x00000000005c7919 */ /* 0x000ea20000002100 */
[----:B------:R-:W3:Y:S06]  /*0020*/  LDCU.64 UR8, c[0x0][0x890] ;  /* 0x00011200ff0877ac */ /* 0x000eec0008000a00 */
[----:B------:R-:W4:Y:S01]  /*0030*/  S2UR UR4, SR_CgaCtaId ;  /* 0x00000000000479c3 */ /* 0x000f220000008800 */
[----:B------:R-:W-:Y:S02]  /*0040*/  PRMT R84, RZ, 0x7610, R84 ;  /* 0x00007610ff547816 */ /* 0x000fe40000000054 */
[----:B------:R-:W-:Y:S01]  /*0050*/  ELECT P1, URZ, PT ;  /* 0x0000000000ff782f */ /* 0x000fe20003820000 */
[----:B---3--:R-:W-:-:S04]  /*0060*/  UISETP.NE.U32.AND UP0, UPT, UR8, URZ, UPT ;  /* 0x000000ff0800728c */ /* 0x008fc8000bf05070 */
[----:B------:R-:W-:Y:S02]  /*0070*/  UISETP.NE.AND.EX UP0, UPT, UR9, URZ, UPT, UP0 ;  /* 0x000000ff0900728c */ /* 0x000fe4000bf05300 */
[----:B----4-:R-:W-:Y:S02]  /*0080*/  ULOP3.LUT UR46, UR4, 0x1, URZ, 0xc0, !UPT ;  /* 0x00000001042e7892 */ /* 0x010fe4000f8ec0ff */
[----:B------:R-:W-:Y:S01]  /*0090*/  ULOP3.LUT UR45, UR4, 0x1, URZ, 0x3c, !UPT ;  /* 0x00000001042d7892 */ /* 0x000fe2000f8e3cff */
[----:B--2---:R-:W-:-:S05]  /*00a0*/  SHF.R.U32.HI R85, RZ, 0x5, R92 ;  /* 0x00000005ff557819 */ /* 0x004fca000001165c */
[----:B------:R-:W2:Y:S02]  /*00b0*/  SHFL.IDX PT, R0, R85, RZ, 0x1f ;  /* 0x00001fff55007589 */ /* 0x000ea400000e0000 */
[----:B--2---:R-:W-:Y:S01]  /*00c0*/  R2UR UR20, R0 ;  /* 0x00000000001472ca */ /* 0x004fe200000e0000 */
[----:B-1----:R-:W-:-:S14]  /*00d0*/  BRA.U UP0, `(.L_x_0) ;  /* 0x0000000100307547 */ /* 0x002fdc000b800000 */
[----:B------:R-:W1:Y:S02]  /*00e0*/  LDCU.64 UR4, c[0x0][0x888] ;  /* 0x00011100ff0477ac */ /* 0x000e640008000a00 */
[----:B-1----:R-:W-:-:S04]  /*00f0*/  UISETP.NE.U32.AND UP0, UPT, UR4, URZ, UPT ;  /* 0x000000ff0400728c */ /* 0x002fc8000bf05070 */
[----:B------:R-:W-:-:S09]  /*0100*/  UISETP.NE.AND.EX UP0, UPT, UR5, URZ, UPT, UP0 ;  /* 0x000000ff0500728c */ /* 0x000fd2000bf05300 */
[----:B------:R-:W-:Y:S05]  /*0110*/  BRA.U !UP0, `(.L_x_1) ;  /* 0x0000000108147547 */ /* 0x000fea000b800000 */
[----:B------:R-:W1:Y:S01]  /*0120*/  LDC.64 R2, c[0x0][0x888] ;  /* 0x00022200ff027b82 */ /* 0x000e620000000a00 */
[----:B------:R-:W1:Y:S02]  /*0130*/  LDCU.64 UR4, c[0x0][0x358] ;  /* 0x00006b00ff0477ac */ /* 0x000e640008000a00 */
[----:B-1----:R1:W5:Y:S01]  /*0140*/  LDG.E R41, desc[UR4][R2.64] ;  /* 0x0000000402297981 */ /* 0x002362000c1e1900 */
[----:B------:R-:W-:Y:S01]  /*0150*/  HFMA2 R84, -RZ, RZ, 0, 5.9604644775390625e-08 ;  /* 0x00000001ff547431 */ /* 0x000fe200000001ff */
[----:B------:R-:W-:Y:S05]  /*0160*/  BRA `(.L_x_0) ;  /* 0x00000000000c7947 */ /* 0x000fea0003800000 */
.L_x_1:
[----:B------:R-:W1:Y:S01]  /*0170*/  LDCU UR4, c[0x0][0x880] ;  /* 0x00011000ff0477ac */ /* 0x000e620008000800 */
[----:B------:R-:W-:Y:S01]  /*0180*/  HFMA2 R84, -RZ, RZ, 0, 5.9604644775390625e-08 ;  /* 0x00000001ff547431 */ /* 0x000fe200000001ff */
[----:B-1----:R-:W-:-:S07]  /*0190*/  MOV R41, UR4 ;  /* 0x0000000400297c02 */ /* 0x002fce0008000f00 */
.L_x_0:
[----:B------:R-:W2:Y:S02]  /*01a0*/  LDCU.64 UR4, c[0x0][0x8b0] ;  /* 0x00011600ff0477ac */ /* 0x000ea40008000a00 */
[----:B--2---:R-:W-:-:S04]  /*01b0*/  UISETP.NE.U32.AND UP0, UPT, UR4, URZ, UPT ;  /* 0x000000ff0400728c */ /* 0x004fc8000bf05070 */
[----:B------:R-:W-:-:S09]  /*01c0*/  UISETP.NE.AND.EX UP0, UPT, UR5, URZ, UPT, UP0 ;  /* 0x000000ff0500728c */ /* 0x000fd2000bf05300 */
[----:B------:R-:W-:Y:S05]  /*01d0*/  BRA.U UP0, `(.L_x_2) ;  /* 0x0000000100287547 */ /* 0x000fea000b800000 */
[----:B------:R-:W2:Y:S02]  /*01e0*/  LDCU.64 UR4, c[0x0][0x8a8] ;  /* 0x00011500ff0477ac */ /* 0x000ea40008000a00 */
[----:B--2---:R-:W-:-:S04]  /*01f0*/  UISETP.NE.U32.AND UP0, UPT, UR4, URZ, UPT ;  /* 0x000000ff0400728c */ /* 0x004fc8000bf05070 */
[----:B------:R-:W-:-:S09]  /*0200*/  UISETP.NE.AND.EX UP0, UPT, UR5, URZ, UPT, UP0 ;  /* 0x000000ff0500728c */ /* 0x000fd2000bf05300 */
[----:B------:R-:W-:Y:S05]  /*0210*/  BRA.U !UP0, `(.L_x_3) ;  /* 0x0000000108107547 */ /* 0x000fea000b800000 */
[----:B------:R-:W2:Y:S01]  /*0220*/  LDC.64 R38, c[0x0][0x8a8] ;  /* 0x00022a00ff267b82 */ /* 0x000ea20000000a00 */
[----:B------:R-:W2:Y:S02]  /*0230*/  LDCU.64 UR4, c[0x0][0x358] ;  /* 0x00006b00ff0477ac */ /* 0x000ea40008000a00 */
[----:B--2---:R2:W5:Y:S01]  /*0240*/  LDG.E R38, desc[UR4][R38.64] ;  /* 0x0000000426267981 */ /* 0x004562000c1e1900 */
[----:B------:R-:W-:Y:S05]  /*0250*/  BRA `(.L_x_2) ;  /* 0x0000000000087947 */ /* 0x000fea0003800000 */
.L_x_3:
[----:B------:R-:W2:Y:S02]  /*0260*/  LDCU UR4, c[0x0][0x8a0] ;  /* 0x00011400ff0477ac */ /* 0x000ea40008000800 */
[----:B--2---:R-:W-:Y:S02]  /*0270*/  MOV R38, UR4 ;  /* 0x0000000400267c02 */ /* 0x004fe40008000f00 */
.L_x_2:
[----:B------:R-:W-:Y:S01]  /*0280*/  IMAD.U32 R0, RZ, RZ, UR20 ;  /* 0x00000014ff007e24 */ /* 0x000fe2000f8e00ff */
[----:B------:R-:W-:Y:S04]  /*0290*/  BSSY.RECONVERGENT B0, `(.L_x_4) ;  /* 0x000000c000007945 */ /* 0x000fe80003800200 */
[C---:B------:R-:W-:Y:S02]  /*02a0*/  ISETP.NE.OR P2, PT, R0.reuse, 0x1, !P1 ;  /* 0x000000010000780c */ /* 0x040fe40004f45670 */
[----:B------:R-:W-:-:S11]  /*02b0*/  ISETP.NE.OR P0, PT, R0, 0x3, !P1 ;  /* 0x000000030000780c */ /* 0x000fd60004f05670 */
[----:B------:R-:W-:Y:S05]  /*02c0*/  @P2 BRA `(.L_x_5) ;  /* 0x0000000000202947 */ /* 0x000fea0003800000 */
[----:B------:R-:W3:Y:S02]  /*02d0*/  LDCU.64 UR4, c[0x0][0x348] ;  /* 0x00006900ff0477ac */ /* 0x000ee40008000a00 */
[----:B---3--:R-:W-:Y:S02]  /*02e0*/  UIADD3 UR6, UP1, UPT, UR4, 0x80, URZ ;  /* 0x0000008004067890 */ /* 0x008fe4000ff3e0ff */
[----:B------:R-:W-:Y:S02]  /*02f0*/  UIADD3 UR4, UP0, UPT, UR4, 0x180, URZ ;  /* 0x0000018004047890 */ /* 0x000fe4000ff1e0ff */
[----:B------:R-:W-:Y:S02]  /*0300*/  UIADD3.X UR7, UPT, UPT, URZ, UR5, URZ, UP1, !UPT ;  /* 0x00000005ff077290 */ /* 0x000fe40008ffe4ff */
[----:B------:R-:W-:-:S07]  /*0310*/  UIADD3.X UR5, UPT, UPT, URZ, UR5, URZ, UP0, !UPT ;  /* 0x00000005ff057290 */ /* 0x000fce00087fe4ff */
[----:B------:R3:W-:Y:S02]  /*0320*/  UTMACCTL.PF [UR6] ;  /* 0x00000000060079b9 */ /* 0x0007e40008040000 */
[----:B------:R3:W-:Y:S02]  /*0330*/  UTMACCTL.PF [UR4] ;  /* 0x00000000040079b9 */ /* 0x0007e40008040000 */
[----:B---3--:R-:W-:Y:S01]  /*0340*/  NOP ;  /* 0x0000000000007918 */ /* 0x008fe20000000000 */
.L_x_5:
[----:B------:R-:W-:Y:S05]  /*0350*/  BSYNC.RECONVERGENT B0 ;  /* 0x0000000000007941 */ /* 0x000fea0003800200 */
.L_x_4:
[----:B------:R-:W-:Y:S04]  /*0360*/  BSSY.RECONVERGENT B0, `(.L_x_6) ;  /* 0x000000a000007945 */ /* 0x000fe80003800200 */
        /* <DEDUP_REMOVED lines=9> */
.L_x_7:
[----:B------:R-:W-:Y:S05]  /*0400*/  BSYNC.RECONVERGENT B0 ;  /* 0x0000000000007941 */ /* 0x000fea0003800200 */
.L_x_6:
[----:B------:R-:W3:Y:S01]  /*0410*/  LDCU.64 UR4, c[0x0][0x888] ;  /* 0x00011100ff0477ac */ /* 0x000ee20008000a00 */
[----:B------:R-:W-:Y:S02]  /*0420*/  UISETP.EQ.U32.AND UP2, UPT, UR8, URZ, UPT ;  /* 0x000000ff0800728c */ /* 0x000fe4000bf42070 */
[----:B------:R-:W-:Y:S02]  /*0430*/  UPLOP3.LUT UP4, UPT, UPT, UPT, UPT, 0x80, 0x8 ;  /* 0x000000000008789c */ /* 0x000fe40003f8f070 */
[----:B---3--:R-:W-:-:S04]  /*0440*/  UISETP.NE.U32.AND UP0, UPT, UR4, URZ, UPT ;  /* 0x000000ff0400728c */ /* 0x008fc8000bf05070 */
[----:B------:R-:W-:-:S04]  /*0450*/  UISETP.NE.AND.EX UP1, UPT, UR5, URZ, UPT, UP0 ;  /* 0x000000ff0500728c */ /* 0x000fc8000bf25300 */
[----:B------:R-:W-:-:S04]  /*0460*/  UISETP.EQ.OR.EX UP3, UPT, UR9, URZ, !UP1, UP2 ;  /* 0x000000ff0900728c */ /* 0x000fc8000cf62720 */
[----:B------:R-:W-:-:S06]  /*0470*/  UP2UR UR4, UPR, URZ, 0x8 ;  /* 0x00000008ff047883 */ /* 0x000fcc0008000000 */
[----:B------:R-:W-:Y:S01]  /*0480*/  MOV R88, UR4 ;  /* 0x0000000400587c02 */ /* 0x000fe20008000f00 */
[----:B------:R-:W-:Y:S06]  /*0490*/  BRA.U !UP3, `(.L_x_8) ;  /* 0x000000010b207547 */ /* 0x000fec000b800000 */
[----:B------:R-:W-:Y:S01]  /*04a0*/  UISETP.NE.U32.AND UP2, UPT, UR8, URZ, UPT ;  /* 0x000000ff0800728c */ /* 0x000fe2000bf45070 */
[----:B-----5:R-:W-:Y:S01]  /*04b0*/  FSETP.NEU.AND P0, PT, R41, RZ, PT ;  /* 0x000000ff2900720b */ /* 0x020fe20003f0d000 */
[----:B------:R-:W-:Y:S02]  /*04c0*/  USEL UR4, URZ, 0xffffffff, UP1 ;  /* 0xffffffffff047887 */ /* 0x000fe40008800000 */
[----:B------:R-:W-:-:S10]  /*04d0*/  UISETP.NE.AND.EX UP2, UPT, UR9, URZ, UPT, UP2 ;  /* 0x000000ff0900728c */ /* 0x000fd4000bf45320 */
[----:B------:R-:W-:Y:S01]  /*04e0*/  VOTEU.ANY UP0, P0 ;  /* 0x0000000000ff7886 */ /* 0x000fe20000000100 */
[----:B------:R-:W-:-:S04]  /*04f0*/  @!UP2 USEL UR4, URZ, 0xffffffff, UP0 ;  /* 0xffffffffff04a887 */ /* 0x000fc80008000000 */
[----:B------:R-:W-:-:S04]  /*0500*/  ULOP3.LUT UR4, UR4, 0x1, URZ, 0xc0, !UPT ;  /* 0x0000000104047892 */ /* 0x000fc8000f8ec0ff */
[----:B------:R-:W-:-:S11]  /*0510*/  UISETP.NE.U32.AND UP4, UPT, UR4, 0x1, UPT ;  /* 0x000000010400788c */ /* 0x000fd6000bf85070 */
.L_x_8:
[----:B------:R-:W3:Y:S01]  /*0520*/  SHFL.IDX PT, R0, R85, RZ, 0x1f ;  /* 0x00001fff55007589 */ /* 0x000ee200000e0000 */
[----:B------:R-:W-:-:S04]  /*0530*/  UISETP.NE.AND UP0, UPT, UR20, 0x2, UPT ;  /* 0x000000021400788c */ /* 0x000fc8000bf05270 */
[----:B------:R-:W-:Y:S02]  /*0540*/  UISETP.EQ.AND UP2, UPT, UR46, URZ, !UP0 ;  /* 0x000000ff2e00728c */ /* 0x000fe4000c742270 */
[----:B------:R-:W-:-:S04]  /*0550*/  USEL UR35, URZ, 0x1, UP0 ;  /* 0x00000001ff237887 */ /* 0x000fc80008000000 */
[----:B------:R-:W-:Y:S02]  /*0560*/  PLOP3.LUT P3, PT, P1, PT, UP2, 0x80, 0x8 ;  /* 0x000000000008781c */ /* 0x000fe40000f6f028 */
[----:B---3--:R-:W-:-:S13]  /*0570*/  ISETP.NE.AND P0, PT, R0, RZ, PT ;  /* 0x000000ff0000720c */ /* 0x008fda0003f05270 */
[----:B------:R-:W-:Y:S05]  /*0580*/  @P0 BRA `(.L_x_9) ;  /* 0x0000000000940947 */ /* 0x000fea0003800000 */
[----:B------:R-:W-:Y:S01]  /*0590*/  ELECT P0, URZ, PT ;  /* 0x0000000000ff782f */ /* 0x000fe20003800000 */
[----:B------:R-:W-:-:S12]  /*05a0*/  BSSY.RECONVERGENT B0, `(.L_x_9) ;  /* 0x0000023000007945 */ /* 0x000fd80003800200 */
[----:B------:R-:W-:Y:S05]  /*05b0*/  @!P0 BRA `(.L_x_10) ;  /* 0x0000000000848947 */ /* 0x000fea0003800000 */
[----:B------:R-:W3:Y:S01]  /*05c0*/  S2UR UR5, SR_CgaCtaId ;  /* 0x00000000000579c3 */ /* 0x000ee20000008800 */
[----:B------:R-:W-:Y:S01]  /*05d0*/  UMOV UR4, 0x400 ;  /* 0x0000040000047882 */ /* 0x000fe20000000000 */
[----:B------:R-:W-:Y:S01]  /*05e0*/  UMOV UR8, 0x1 ;  /* 0x0000000100087882 */ /* 0x000fe20000000000 */
[----:B------:R-:W-:Y:S01]  /*05f0*/  UMOV UR6, 0x4 ;  /* 0x0000000400067882 */ /* 0x000fe20000000000 */
[----:B------:R-:W-:-:S04]  /*0600*/  UIADD3 UR8, UPT, UPT, -UR8, 0x100000, URZ ;  /* 0x0010000008087890 */ /* 0x000fc8000fffe1ff */
[----:B------:R-:W-:Y:S02]  /*0610*/  USHF.L.U32 UR9, UR8, 0xb, URZ ;  /* 0x0000000b08097899 */ /* 0x000fe400080006ff */
[----:B------:R-:W-:Y:S02]  /*0620*/  USHF.L.U32 UR8, UR8, 0x1, URZ ;  /* 0x0000000108087899 */ /* 0x000fe400080006ff */
[----:B------:R-:W-:-:S04]  /*0630*/  UIADD3 UR6, UPT, UPT, -UR6, 0x100000, URZ ;  /* 0x0010000006067890 */ /* 0x000fc8000fffe1ff */
[----:B------:R-:W-:Y:S02]  /*0640*/  USHF.L.U32 UR7, UR6, 0xb, URZ ;  /* 0x0000000b06077899 */ /* 0x000fe400080006ff */
[----:B------:R-:W-:Y:S02]  /*0650*/  USHF.L.U32 UR6, UR6, 0x1, URZ ;  /* 0x0000000106067899 */ /* 0x000fe400080006ff */
[----:B---3--:R-:W-:Y:S01]  /*0660*/  ULEA UR4, UR5, UR4, 0x18 ;  /* 0x0000000405047291 */ /* 0x008fe2000f8ec0ff */
[----:B------:R-:W3:Y:S11]  /*0670*/  FENCE.VIEW.ASYNC.S ;  /* 0x00000000000073c6 */ /* 0x000ef60000000000 */
[----:B---3--:R3:W4:Y:S01]  /*0680*/  SYNCS.EXCH.64 URZ, [UR4], UR8 ;  /* 0x0000000804ff75b2 */ /* 0x0087220008000100 */
[----:B------:R3:W1:Y:S01]  /*0690*/  SYNCS.EXCH.64 URZ, [UR4+0x50], UR6 ;  /* 0x0000500604ff75b2 */ /* 0x0006620008000100 */
        /* <DEDUP_REMOVED lines=17> */
[----:B------:R3:W1:Y:S02]  /*07b0*/  SYNCS.EXCH.64 URZ, [UR4+0x98], UR6 ;  /* 0x0000980604ff75b2 */ /* 0x0006640008000100 */
[----:B---3--:R-:W-:Y:S01]  /*07c0*/  NOP ;  /* 0x0000000000007918 */ /* 0x008fe20000000000 */
.L_x_10:
[----:B------:R-:W-:Y:S05]  /*07d0*/  BSYNC.RECONVERGENT B0 ;  /* 0x0000000000007941 */ /* 0x000fea0003800200 */
.L_x_9:
[----:B------:R-:W3:Y:S01]  /*07e0*/  SHFL.IDX PT, R0, R85, RZ, 0x1f ;  /* 0x00001fff55007589 */ /* 0x000ee200000e0000 */
[----:B------:R-:W-:Y:S01]  /*07f0*/  NOP ;  /* 0x0000000000007918 */ /* 0x000fe20000000000 */
[----:B---3--:R-:W-:-:S13]  /*0800*/  ISETP.NE.AND P0, PT, R0, 0x1, PT ;  /* 0x000000010000780c */ /* 0x008fda0003f05270 */
[----:B------:R-:W-:Y:S05]  /*0810*/  @P0 BRA `(.L_x_11) ;  /* 0x0000000000500947 */ /* 0x000fea0003800000 */
        /* <DEDUP_REMOVED lines=9> */
[----:B------:R-:W-:Y:S01]  /*08b0*/  USHF.L.U32 UR6, UR6, 0x1, URZ ;  /* 0x0000000106067899 */ /* 0x000fe200080006ff */
[----:B------:R-:W-:Y:S01]  /*08c0*/  ELECT P0, URZ, PT ;  /* 0x0000000000ff782f */ /* 0x000fe20003800000 */
[----:B---3--:R-:W-:Y:S01]  /*08d0*/  ULEA UR4, UR5, UR4, 0x18 ;  /* 0x0000000405047291 */ /* 0x008fe2000f8ec0ff */
[----:B------:R-:W3:Y:S11]  /*08e0*/  FENCE.VIEW.ASYNC.S ;  /* 0x00000000000073c6 */ /* 0x000ef60000000000 */
[----:B---3--:R3:W1:Y:S01]  /*08f0*/  SYNCS.EXCH.64 URZ, [UR4+0xa0], UR8 ;  /* 0x0000a00804ff75b2 */ /* 0x0086620008000100 */
[----:B------:R3:W1:Y:S01]  /*0900*/  SYNCS.EXCH.64 URZ, [UR4+0xb8], UR6 ;  /* 0x0000b80604ff75b2 */ /* 0x0006620008000100 */
[----:B------:R3:W1:Y:S01]  /*0910*/  SYNCS.EXCH.64 URZ, [UR4+0xa8], UR8 ;  /* 0x0000a80804ff75b2 */ /* 0x0006620008000100 */
[----:B------:R3:W1:Y:S01]  /*0920*/  SYNCS.EXCH.64 URZ, [UR4+0xc0], UR6 ;  /* 0x0000c00604ff75b2 */ /* 0x0006620008000100 */
[----:B------:R3:W1:Y:S01]  /*0930*/  SYNCS.EXCH.64 URZ, [UR4+0xb0], UR8 ;  /* 0x0000b00804ff75b2 */ /* 0x0006620008000100 */
[----:B------:R3:W1:Y:S01]  /*0940*/  SYNCS.EXCH.64 URZ, [UR4+0xc8], UR6 ;  /* 0x0000c80604ff75b2 */ /* 0x0006620008000100 */
[----:B------:R-:W-:Y:S01]  /*0950*/  NOP ;  /* 0x0000000000007918 */ /* 0x000fe20000000000 */
.L_x_11:
[----:B------:R-:W2:Y:S01]  /*0960*/  SHFL.IDX PT, R0, R85, RZ, 0x1f ;  /* 0x00001fff55007589 */ /* 0x000ea200000e0000 */
[----:B------:R-:W-:Y:S01]  /*0970*/  NOP ;  /* 0x0000000000007918 */ /* 0x000fe20000000000 */
[----:B--2---:R-:W-:-:S13]  /*0980*/  ISETP.NE.AND P0, PT, R0, 0x3, PT ;  /* 0x000000030000780c */ /* 0x004fda0003f05270 */
[----:B------:R-:W-:Y:S05]  /*0990*/  @P0 BRA `(.L_x_12) ;  /* 0x0000000000300947 */ /* 0x000fea0003800000 */
[----:B------:R-:W2:Y:S01]  /*09a0*/  S2UR UR5, SR_CgaCtaId ;  /* 0x00000000000579c3 */ /* 0x000ea20000008800 */
[----:B---3--:R-:W-:Y:S01]  /*09b0*/  UMOV UR6, 0x400 ;  /* 0x0000040000067882 */ /* 0x008fe20000000000 */
[----:B------:R-:W-:Y:S01]  /*09c0*/  UMOV UR4, 0x20 ;  /* 0x0000002000047882 */ /* 0x000fe20000000000 */
[----:B------:R-:W-:Y:S01]  /*09d0*/  ELECT P0, URZ, PT ;  /* 0x0000000000ff782f */ /* 0x000fe20003800000 */
[----:B--2---:R-:W-:Y:S02]  /*09e0*/  ULEA UR6, UR5, UR6, 0x18 ;  /* 0x0000000605067291 */ /* 0x004fe4000f8ec0ff */
[----:B------:R-:W-:-:S04]  /*09f0*/  UIADD3 UR4, UPT, UPT, -UR4, 0x100000, URZ ;  /* 0x0010000004047890 */ /* 0x000fc8000fffe1ff */
[----:B------:R-:W-:Y:S02]  /*0a00*/  USHF.L.U32 UR5, UR4, 0xb, URZ ;  /* 0x0000000b04057899 */ /* 0x000fe400080006ff */
[----:B------:R-:W-:Y:S01]  /*0a10*/  USHF.L.U32 UR4, UR4, 0x1, URZ ;  /* 0x0000000104047899 */ /* 0x000fe200080006ff */
[----:B------:R-:W2:Y:S11]  /*0a20*/  FENCE.VIEW.ASYNC.S ;  /* 0x00000000000073c6 */ /* 0x000eb60000000000 */
[----:B--2---:R2:W3:Y:S01]  /*0a30*/  SYNCS.EXCH.64 URZ, [UR6+0xd0], UR4 ;  /* 0x0000d00406ff75b2 */ /* 0x0044e20008000100 */
[----:B------:R2:W1:Y:S01]  /*0a40*/  SYNCS.EXCH.64 URZ, [UR6+0xd8], UR4 ;  /* 0x0000d80406ff75b2 */ /* 0x0004620008000100 */
[----:B------:R-:W-:Y:S01]  /*0a50*/  NOP ;  /* 0x0000000000007918 */ /* 0x000fe20000000000 */
.L_x_12:
[----:B------:R-:W4:Y:S01]  /*0a60*/  SHFL.IDX PT, R0, R85, RZ, 0x1f ;  /* 0x00001fff55007589 */ /* 0x000f2200000e0000 */
[----:B------:R-:W-:Y:S01]  /*0a70*/  NOP ;  /* 0x0000000000007918 */ /* 0x000fe20000000000 */
[----:B----4-:R-:W-:-:S13]  /*0a80*/  ISETP.NE.AND P0, PT, R0, 0x4, PT ;  /* 0x000000040000780c */ /* 0x010fda0003f05270 */
[----:B------:R-:W-:Y:S05]  /*0a90*/  @P0 BRA `(.L_x_13) ;  /* 0x00000000004c0947 */ /* 0x000fea0003800000 */
[----:B--2---:R-:W2:Y:S01]  /*0aa0*/  S2UR UR5, SR_CgaCtaId ;  /* 0x00000000000579c3 */ /* 0x004ea20000008800 */
[----:B---3--:R-:W-:Y:S01]  /*0ab0*/  UMOV UR4, 0x720 ;  /* 0x0000072000047882 */ /* 0x008fe20000000000 */
[----:B------:R-:W-:Y:S01]  /*0ac0*/  UMOV UR6, 0x400 ;  /* 0x0000040000067882 */ /* 0x000fe20000000000 */
[----:B------:R-:W-:Y:S01]  /*0ad0*/  USEL UR4, UR4, 0x620, UP4 ;  /* 0x0000062004047887 */ /* 0x000fe2000a000000 */
[----:B------:R-:W-:Y:S01]  /*0ae0*/  UMOV UR8, 0x1 ;  /* 0x0000000100087882 */ /* 0x000fe20000000000 */
[----:B------:R-:W-:Y:S01]  /*0af0*/  ELECT P0, URZ, PT ;  /* 0x0000000000ff782f */ /* 0x000fe20003800000 */
[----:B------:R-:W-:-:S04]  /*0b00*/  UIADD3 UR8, UPT, UPT, -UR8, 0x100000, URZ ;  /* 0x0010000008087890 */ /* 0x000fc8000fffe1ff */
[----:B------:R-:W-:Y:S02]  /*0b10*/  USHF.L.U32 UR9, UR8, 0xb, URZ ;  /* 0x0000000b08097899 */ /* 0x000fe400080006ff */
[----:B------:R-:W-:Y:S02]  /*0b20*/  USHF.L.U32 UR8, UR8, 0x1, URZ ;  /* 0x0000000108087899 */ /* 0x000fe400080006ff */
[----:B--2---:R-:W-:Y:S02]  /*0b30*/  ULEA UR6, UR5, UR6, 0x18 ;  /* 0x0000000605067291 */ /* 0x004fe4000f8ec0ff */
[----:B------:R-:W-:-:S04]  /*0b40*/  UIADD3 UR4, UPT, UPT, -UR4, 0x100000, URZ ;  /* 0x0010000004047890 */ /* 0x000fc8000fffe1ff */
[----:B------:R-:W-:Y:S02]  /*0b50*/  USHF.L.U32 UR5, UR4, 0xb, URZ ;  /* 0x0000000b04057899 */ /* 0x000fe400080006ff */
[----:B------:R-:W-:Y:S01]  /*0b60*/  USHF.L.U32 UR4, UR4, 0x1, URZ ;  /* 0x0000000104047899 */ /* 0x000fe200080006ff */
[----:B------:R-:W2:Y:S03]  /*0b70*/  FENCE.VIEW.ASYNC.S ;  /* 0x00000000000073c6 */ /* 0x000ea60000000000 */
[----:B--2---:R4:W2:Y:S08]  /*0b80*/  SYNCS.EXCH.64 URZ, [UR6+0xe0], UR8 ;  /* 0x0000e00806ff75b2 */ /* 0x0048b00008000100 */
[----:B------:R4:W3:Y:S01]  /*0b90*/  SYNCS.EXCH.64 URZ, [UR6+0xf0], UR4 ;  /* 0x0000f00406ff75b2 */ /* 0x0008e20008000100 */
[----:B------:R4:W1:Y:S01]  /*0ba0*/  SYNCS.EXCH.64 URZ, [UR6+0xe8], UR8 ;  /* 0x0000e80806ff75b2 */ /* 0x0008620008000100 */
[----:B------:R4:W1:Y:S02]  /*0bb0*/  SYNCS.EXCH.64 URZ, [UR6+0xf8], UR4 ;  /* 0x0000f80406ff75b2 */ /* 0x0008640008000100 */
[----:B----4-:R-:W-:Y:S01]  /*0bc0*/  NOP ;  /* 0x0000000000007918 */ /* 0x010fe20000000000 */
.L_x_13:
[----:B------:R-:W4:Y:S01]  /*0bd0*/  SHFL.IDX PT, R0, R85, RZ, 0x1f ;  /* 0x00001fff55007589 */ /* 0x000f2200000e0000 */
[----:B------:R-:W-:Y:S01]  /*0be0*/  NOP ;  /* 0x0000000000007918 */ /* 0x000fe20000000000 */
[----:B----4-:R-:W-:-:S13]  /*0bf0*/  ISETP.NE.AND P0, PT, R0, 0x5, PT ;  /* 0x000000050000780c */ /* 0x010fda0003f05270 */
[----:B------:R-:W-:Y:S05]  /*0c00*/  @P0 BRA `(.L_x_14) ;  /* 0x0000000000580947 */ /* 0x000fea0003800000 */
[----:B--2---:R-:W2:Y:S01]  /*0c10*/  S2UR UR5, SR_CgaCtaId ;  /* 0x00000000000579c3 */ /* 0x004ea20000008800 */
[----:B---3--:R-:W-:Y:S01]  /*0c20*/  UMOV UR4, 0x400 ;  /* 0x0000040000047882 */ /* 0x008fe20000000000 */
        /* <DEDUP_REMOVED lines=9> */
[----:B--2---:R-:W-:Y:S01]  /*0cc0*/  ULEA UR4, UR5, UR4, 0x18 ;  /* 0x0000000405047291 */ /* 0x004fe2000f8ec0ff */
[----:B------:R-:W2:Y:S11]  /*0cd0*/  FENCE.VIEW.ASYNC.S ;  /* 0x00000000000073c6 */ /* 0x000eb60000000000 */
[----:B--2---:R4:W2:Y:S01]  /*0ce0*/  SYNCS.EXCH.64 URZ, [UR4+0x100], UR6 ;  /* 0x0001000604ff75b2 */ /* 0x0048a20008000100 */
[----:B------:R4:W3:Y:S01]  /*0cf0*/  SYNCS.EXCH.64 URZ, [UR4+0x120], UR8 ;  /* 0x0001200804ff75b2 */ /* 0x0008e20008000100 */
[----:B------:R4:W1:Y:S01]  /*0d00*/  SYNCS.EXCH.64 URZ, [UR4+0x108], UR6 ;  /* 0x0001080604ff75b2 */ /* 0x0008620008000100 */
[----:B------:R4:W1:Y:S01]  /*0d10*/  SYNCS.EXCH.64 URZ, [UR4+0x128], UR8 ;  /* 0x0001280804ff75b2 */ /* 0x0008620008000100 */
[----:B------:R4:W1:Y:S01]  /*0d20*/  SYNCS.EXCH.64 URZ, [UR4+0x110], UR6 ;  /* 0x0001100604ff75b2 */ /* 0x0008620008000100 */
[----:B------:R4:W1:Y:S01]  /*0d30*/  SYNCS.EXCH.64 URZ, [UR4+0x130], UR8 ;  /* 0x0001300804ff75b2 */ /* 0x0008620008000100 */
[----:B------:R4:W1:Y:S01]  /*0d40*/  SYNCS.EXCH.64 URZ, [UR4+0x118], UR6 ;  /* 0x0001180604ff75b2 */ /* 0x0008620008000100 */
[----:B------:R4:W1:Y:S02]  /*0d50*/  SYNCS.EXCH.64 URZ, [UR4+0x138], UR8 ;  /* 0x0001380804ff75b2 */ /* 0x0008640008000100 */
[----:B----4-:R-:W-:Y:S01]  /*0d60*/  NOP ;  /* 0x0000000000007918 */ /* 0x010fe20000000000 */
.L_x_14:
[----:B------:R-:W4:Y:S01]  /*0d70*/  SHFL.IDX PT, R0, R85, RZ, 0x1f ;  /* 0x00001fff55007589 */ /* 0x000f2200000e0000 */
[----:B------:R-:W-:Y:S01]  /*0d80*/  ISETP.NE.OR P1, PT, RZ, UR20, !P1 ;  /* 0x00000014ff007c0c */ /* 0x000fe2000cf25670 */
[----:B------:R-:W-:Y:S01]  /*0d90*/  NOP ;  /* 0x0000000000007918 */ /* 0x000fe20000000000 */
[----:B----4-:R-:W-:-:S13]  /*0da0*/  ISETP.NE.AND P0, PT, R0, 0x3, PT ;  /* 0x000000030000780c */ /* 0x010fda0003f05270 */
[----:B------:R-:W-:Y:S05]  /*0db0*/  @P0 BRA `(.L_x_15) ;  /* 0x0000000000380947 */ /* 0x000fea0003800000 */
[----:B--2---:R-:W2:Y:S01]  /*0dc0*/  S2UR UR5, SR_CgaCtaId ;  /* 0x00000000000579c3 */ /* 0x004ea20000008800 */
[----:B---3--:R-:W-:Y:S01]  /*0dd0*/  UMOV UR4, 0x400 ;  /* 0x0000040000047882 */ /* 0x008fe20000000000 */
[----:B------:R-:W-:Y:S01]  /*0de0*/  UMOV UR6, 0x20 ;  /* 0x0000002000067882 */ /* 0x000fe20000000000 */
[----:B------:R-:W-:Y:S01]  /*0df0*/  ELECT P0, URZ, PT ;  /* 0x0000000000ff782f */ /* 0x000fe20003800000 */
[----:B------:R-:W-:-:S04]  /*0e00*/  UIADD3 UR6, UPT, UPT, -UR6, 0x100000, URZ ;  /* 0x0010000006067890 */ /* 0x000fc8000fffe1ff */
[----:B------:R-:W-:Y:S02]  /*0e10*/  USHF.L.U32 UR7, UR6, 0xb, URZ ;  /* 0x0000000b06077899 */ /* 0x000fe400080006ff */
[----:B------:R-:W-:Y:S02]  /*0e20*/  USHF.L.U32 UR6, UR6, 0x1, URZ ;  /* 0x0000000106067899 */ /* 0x000fe400080006ff */
[----:B--2---:R-:W-:Y:S01]  /*0e30*/  ULEA UR4, UR5, UR4, 0x18 ;  /* 0x0000000405047291 */ /* 0x004fe2000f8ec0ff */
[----:B------:R-:W2:Y:S11]  /*0e40*/  FENCE.VIEW.ASYNC.S ;  /* 0x00000000000073c6 */ /* 0x000eb60000000000 */
[----:B--2---:R4:W2:Y:S01]  /*0e50*/  SYNCS.EXCH.64 URZ, [UR4+0x140], UR6 ;  /* 0x0001400604ff75b2 */ /* 0x0048a20008000100 */
[----:B------:R4:W3:Y:S01]  /*0e60*/  SYNCS.EXCH.64 URZ, [UR4+0x150], UR6 ;  /* 0x0001500604ff75b2 */ /* 0x0008e20008000100 */
[----:B------:R4:W1:Y:S01]  /*0e70*/  SYNCS.EXCH.64 URZ, [UR4+0x148], UR6 ;  /* 0x0001480604ff75b2 */ /* 0x0008620008000100 */
[----:B------:R4:W1:Y:S02]  /*0e80*/  SYNCS.EXCH.64 URZ, [UR4+0x158], UR6 ;  /* 0x0001580604ff75b2 */ /* 0x0008640008000100 */
[----:B----4-:R-:W-:Y:S01]  /*0e90*/  NOP ;  /* 0x0000000000007918 */ /* 0x010fe20000000000 */
.L_x_15:
[----:B---3--:R-:W3:Y:S01]  /*0ea0*/  S2UR UR7, SR_CgaCtaId ;  /* 0x00000000000779c3 */ /* 0x008ee20000008800 */
[----:B------:R-:W-:Y:S01]  /*0eb0*/  VOTEU.ALL UP0, P1 ;  /* 0x0000000000ff7886 */ /* 0x000fe20000800000 */
[----:B--2---:R-:W-:Y:S01]  /*0ec0*/  UMOV UR4, 0x20 ;  /* 0x0000002000047882 */ /* 0x004fe20000000000 */
[----:B------:R-:W-:Y:S01]  /*0ed0*/  NOP ;  /* 0x0000000000007918 */ /* 0x000fe20000000000 */
[----:B-1----:R-:W-:Y:S01]  /*0ee0*/  LOP3.LUT R3, R92, 0x1f, RZ, 0xc0, !PT ;  /* 0x0000001f5c037812 */ /* 0x002fe200078ec0ff */
[----:B------:R-:W-:Y:S01]  /*0ef0*/  UISETP.NE.AND UP5, UPT, UR20, URZ, UPT ;  /* 0x000000ff1400728c */ /* 0x000fe2000bfa5270 */
[----:B------:R-:W-:Y:S01]  /*0f00*/  @!UP0 UMOV UR6, 0x400 ;  /* 0x0000040000068882 */ /* 0x000fe20000000000 */
[----:B------:R-:W-:-:S04]  /*0f10*/  @!UP0 UIADD3 UR4, UPT, UPT, -UR4, 0x100000, URZ ;  /* 0x0010000004048890 */ /* 0x000fc8000fffe1ff */
[----:B------:R-:W-:Y:S02]  /*0f20*/  @!UP0 USHF.L.U32 UR5, UR4, 0xb, URZ ;  /* 0x0000000b04058899 */ /* 0x000fe400080006ff */
[----:B------:R-:W-:Y:S02]  /*0f30*/  @!UP0 USHF.L.U32 UR4, UR4, 0x1, URZ ;  /* 0x0000000104048899 */ /* 0x000fe400080006ff */
[----:B---3--:R-:W-:Y:S01]  /*0f40*/  @!UP0 ULEA UR6, UR7, UR6, 0x18 ;  /* 0x0000000607068291 */ /* 0x008fe2000f8ec0ff */
[----:B------:R-:W1:Y:S01]  /*0f50*/  LDCU UR7, c[0x0][0x36c] ;  /* 0x00006d80ff0777ac */ /* 0x000e620008000800 */
[----:B------:R-:W-:Y:S01]  /*0f60*/  VOTEU.ALL UP0, P1 ;  /* 0x0000000000ff7886 */ /* 0x000fe20000800000 */
[----:B------:R-:W2:Y:S09]  /*0f70*/  FENCE.VIEW.ASYNC.S ;  /* 0x00000000000073c6 */ /* 0x000eb20000000000 */
[----:B--2---:R2:W3:Y:S01]  /*0f80*/  @!UP0 SYNCS.EXCH.64 URZ, [UR6+0x160], UR4 ;  /* 0x0001600406ff85b2 */ /* 0x0044e20008000100 */
[----:B-1----:R-:W-:-:S09]  /*0f90*/  UISETP.EQ.U32.AND UP6, UPT, UR7, 0x1, UPT ;  /* 0x000000010700788c */ /* 0x002fd2000bfc2070 */
[----:B--2---:R-:W-:Y:S05]  /*0fa0*/  BRA.U !UP6, `(.L_x_16) ;  /* 0x000000010e087547 */ /* 0x004fea000b800000 */
[----:B---3--:R-:W-:Y:S01]  /*0fb0*/  UCGABAR_ARV ;  /* 0x00000000000079c7 */ /* 0x008fe20008000000 */
[----:B------:R-:W-:Y:S05]  /*0fc0*/  BRA `(.L_x_17) ;  /* 0x0000000000047947 */ /* 0x000fea0003800000 */
.L_x_16:
[----:B---3--:R-:W-:Y:S01]  /*0fd0*/  NOP ;  /* 0x0000000000007918 */ /* 0x008fe20000000000 */
.L_x_17:
[----:B------:R-:W1:Y:S01]  /*0fe0*/  S2UR UR23, SR_CTAID.X ;  /* 0x00000000001779c3 */ /* 0x000e620000002500 */
[----:B------:R-:W-:-:S05]  /*0ff0*/  CS2R.32 R87, SR_CgaSize ;  /* 0x0000000000577805 */ /* 0x000fca0000008a00 */
[----:B------:R-:W-:-:S05]  /*1000*/  IMAD R87, R87, -0xa0, RZ ;  /* 0xffffff6057577824 */ /* 0x000fca00078e02ff */
[----:B------:R-:W-:-:S14]  /*1010*/  R2UR UR5, R87 ;  /* 0x00000000570572ca */ /* 0x000fdc00000e0000 */
[----:B------:R-:W2:Y:S01]  /*1020*/  LDCU UR5, c[0x0][UR5+0x2b0] ;  /* 0x00005600050577ac */ /* 0x000ea20008000800 */
[----:B------:R-:W-:-:S05]  /*1030*/  CS2R.32 R87, SR_CgaSize ;  /* 0x0000000000577805 */ /* 0x000fca0000008a00 */
[----:B------:R-:W-:-:S05]  /*1040*/  IMAD R87, R87, -0xa0, RZ ;  /* 0xffffff6057577824 */ /* 0x000fca00078e02ff */
[----:B------:R-:W-:-:S14]  /*1050*/  R2UR UR4, R87 ;  /* 0x00000000570472ca */ /* 0x000fdc00000e0000 */
[----:B------:R-:W3:Y:S01]  /*1060*/  LDCU UR4, c[0x0][UR4+0x2b4] ;  /* 0x00005680040477ac */ /* 0x000ee20008000800 */
[----:B------:R-:W4:Y:S01]  /*1070*/  S2UR UR33, SR_CTAID.Y ;  /* 0x00000000002179c3 */ /* 0x000f220000002600 */
[----:B------:R-:W-:-:S05]  /*1080*/  CS2R.32 R87, SR_CgaSize ;  /* 0x0000000000577805 */ /* 0x000fca0000008a00 */
[----:B------:R-:W-:-:S05]  /*1090*/  IMAD R87, R87, -0xa0, RZ ;  /* 0xffffff6057577824 */ /* 0x000fca00078e02ff */
[----:B------:R-:W-:-:S14]  /*10a0*/  R2UR UR7, R87 ;  /* 0x00000000570772ca */ /* 0x000fdc00000e0000 */
[----:B------:R-:W3:Y:S01]  /*10b0*/  LDCU UR7, c[0x0][UR7+0x2a0] ;  /* 0x00005400070777ac */ /* 0x000ee20008000800 */
[----:B------:R-:W-:-:S05]  /*10c0*/  CS2R.32 R87, SR_CgaSize ;  /* 0x0000000000577805 */ /* 0x000fca0000008a00 */
[----:B------:R-:W-:-:S05]  /*10d0*/  IMAD R87, R87, -0xa0, RZ ;  /* 0xffffff6057577824 */ /* 0x000fca00078e02ff */
[----:B------:R-:W-:-:S14]  /*10e0*/  R2UR UR8, R87 ;  /* 0x00000000570872ca */ /* 0x000fdc00000e0000 */
[----:B------:R-:W3:Y:S01]  /*10f0*/  LDCU UR8, c[0x0][UR8+0x2a4] ;  /* 0x00005480080877ac */ /* 0x000ee20008000800 */
[----:B------:R-:W3:Y:S01]  /*1100*/  S2UR UR9, SR_CgaCtaId ;  /* 0x00000000000979c3 */ /* 0x000ee20000008800 */
[----:B------:R-:W-:Y:S01]  /*1110*/  UISETP.GT.U32.AND UP0, UPT, UR46, 0xffff, UPT ;  /* 0x0000ffff2e00788c */ /* 0x000fe2000bf04070 */
[----:B------:R-:W3:Y:S01]  /*1120*/  LDCU UR21, c[0x0][0xb24] ;  /* 0x00016480ff1577ac */ /* 0x000ee20008000800 */
[----:B------:R-:W3:Y:S01]  /*1130*/  LDCU UR42, c[0x0][0xb24] ;  /* 0x00016480ff2a77ac */ /* 0x000ee20008000800 */
[----:B-1----:R-:W-:Y:S01]  /*1140*/  I2FP.F32.U32 R2, UR23 ;  /* 0x0000001700027c45 */ /* 0x002fe20008201000 */
[----:B------:R-:W1:Y:S04]  /*1150*/  LDCU UR26, c[0x0][0xb30] ;  /* 0x00016600ff1a77ac */ /* 0x000e680008000800 */
[----:B--2---:R-:W-:Y:S01]  /*1160*/  FMUL R2, R2, UR5 ;  /* 0x0000000502027c20 */ /* 0x004fe20008400000 */
[----:B------:R-:W-:Y:S01]  /*1170*/  USEL UR5, UR46, 0xffff, !UP0 ;  /* 0x0000ffff2e057887 */ /* 0x000fe2000c000000 */
[----:B----4-:R-:W-:-:S04]  /*1180*/  I2FP.F32.U32 R0, UR33 ;  /* 0x0000002100007c45 */ /* 0x010fc80008201000 */
[----:B------:R-:W2:Y:S01]  /*1190*/  F2I.U32.TRUNC.NTZ R2, R2 ;  /* 0x0000000200027305 */ /* 0x000ea2000020f000 */
[----:B------:R-:W-:Y:S01]  /*11a0*/  ULOP3.LUT UR24, UR5, 0xffff, URZ, 0xc0, !UPT ;  /* 0x0000ffff05187892 */ /* 0x000fe2000f8ec0ff */
[----:B---3--:R-:W-:Y:S01]  /*11b0*/  FMUL R0, R0, UR4 ;  /* 0x0000000400007c20 */ /* 0x008fe20008400000 */
[----:B------:R-:W-:-:S05]  /*11c0*/  USHF.L.U32 UR28, UR9, 0x8, URZ ;  /* 0x00000008091c7899 */ /* 0x000fca00080006ff */
[----:B------:R-:W3:Y:S01]  /*11d0*/  F2I.U32.TRUNC.NTZ R0, R0 ;  /* 0x0000000000007305 */ /* 0x000ee2000020f000 */
[----:B--2---:R-:W-:Y:S02]  /*11e0*/  R2UR UR4, R2 ;  /* 0x00000000020472ca */ /* 0x004fe400000e0000 */
[----:B------:R-:W-:Y:S02]  /*11f0*/  PRMT R2, RZ, 0x7610, R2 ;  /* 0x00007610ff027816 */ /* 0x000fe40000000002 */
[----:B---3--:R-:W-:Y:S02]  /*1200*/  R2UR UR6, R0 ;  /* 0x00000000000672ca */ /* 0x008fe400000e0000 */
[----:B------:R-:W-:-:S07]  /*1210*/  PRMT R0, RZ, 0x7610, R0 ;  /* 0x00007610ff007816 */ /* 0x000fce0000000000 */
[----:B------:R-:W-:-:S04]  /*1220*/  UIADD3 UR5, UPT, UPT, -UR4, URZ, URZ ;  /* 0x000000ff04057290 */ /* 0x000fc8000fffe1ff */
[----:B------:R-:W-:Y:S02]  /*1230*/  UIMAD UR5, UR7, UR5, UR23 ;  /* 0x00000005070572a4 */ /* 0x000fe4000f8e0217 */
[----:B------:R-:W-:-:S04]  /*1240*/  UIADD3 UR4, UPT, UPT, -UR6, URZ, URZ ;  /* 0x000000ff06047290 */ /* 0x000fc8000fffe1ff */
[----:B------:R-:W-:Y:S01]  /*1250*/  IMAD.U32 R87, RZ, RZ, UR5 ;  /* 0x00000005ff577e24 */ /* 0x000fe2000f8e00ff */
[----:B------:R-:W-:-:S06]  /*1260*/  UIMAD UR4, UR8, UR4, UR33 ;  /* 0x00000004080472a4 */ /* 0x000fcc000f8e0221 */
[----:B------:R-:W-:Y:S01]  /*1270*/  IMAD.U32 R86, RZ, RZ, UR4 ;  /* 0x00000004ff567e24 */ /* 0x000fe2000f8e00ff */
[----:B-1----:R-:W-:Y:S06]  /*1280*/  BRA.U UP5, `(.L_x_18) ;  /* 0x00000001056c7547 */ /* 0x002fec000b800000 */
[----:B------:R-:W-:Y:S02]  /*1290*/  R2UR UR4, R86 ;  /* 0x00000000560472ca */ /* 0x000fe400000e0000 */
[----:B------:R-:W-:-:S11]  /*12a0*/  R2UR UR10, R87 ;  /* 0x00000000570a72ca */ /* 0x000fd600000e0000 */
[----:B------:R-:W-:Y:S02]  /*12b0*/  UISETP.NE.AND UP0, UPT, UR4, URZ, UPT ;  /* 0x000000ff0400728c */ /* 0x000fe4000bf05270 */
[----:B------:R-:W-:Y:S02]  /*12c0*/  ULOP3.LUT UR4, UR10, 0x2, URZ, 0x3c, !UPT ;  /* 0x000000020a047892 */ /* 0x000fe4000f8e3cff */
[----:B------:R-:W-:Y:S02]  /*12d0*/  UISETP.GT.U32.AND UP2, UPT, UR10, 0x1, UP0 ;  /* 0x000000010a00788c */ /* 0x000fe40008744070 */
[----:B------:R-:W-:Y:S02]  /*12e0*/  ULOP3.LUT UR5, UR10, 0x4, URZ, 0x3c, !UPT ;  /* 0x000000040a057892 */ /* 0x000fe4000f8e3cff */
[----:B------:R-:W-:Y:S02]  /*12f0*/  USEL UR8, URZ, 0x1, UP2 ;  /* 0x00000001ff087887 */ /* 0x000fe40009000000 */
[----:B------:R-:W-:-:S02]  /*1300*/  USEL UR7, URZ, 0x2, UP2 ;  /* 0x00000002ff077887 */ /* 0x000fc40009000000 */
[----:B------:R-:W-:Y:S02]  /*1310*/  UISETP.GT.U32.AND UP2, UPT, UR4, 0x1, UP0 ;  /* 0x000000010400788c */ /* 0x000fe40008744070 */
[----:B------:R-:W-:Y:S02]  /*1320*/  ULOP3.LUT UR4, UR10, 0x6, URZ, 0x3c, !UPT ;  /* 0x000000060a047892 */ /* 0x000fe4000f8e3cff */
[----:B------:R-:W-:Y:S02]  /*1330*/  USEL UR6, URZ, 0x4, UP2 ;  /* 0x00000004ff067887 */ /* 0x000fe40009000000 */
[----:B------:R-:W-:Y:S02]  /*1340*/  USEL UR9, URZ, 0x8, UP2 ;  /* 0x00000008ff097887 */ /* 0x000fe40009000000 */
[----:B------:R-:W-:Y:S02]  /*1350*/  UISETP.GT.U32.AND UP2, UPT, UR5, 0x1, UP0 ;  /* 0x000000010500788c */ /* 0x000fe40008744070 */
[----:B------:R-:W-:-:S02]  /*1360*/  UISETP.GT.U32.AND UP0, UPT, UR4, 0x1, UP0 ;  /* 0x000000010400788c */ /* 0x000fc40008704070 */
[----:B------:R-:W-:Y:S02]  /*1370*/  USEL UR4, URZ, 0x10, UP2 ;  /* 0x00000010ff047887 */ /* 0x000fe40009000000 */
[----:B------:R-:W-:Y:S02]  /*1380*/  UIADD3 UR5, UPT, UPT, UR6, UR7, UR8 ;  /* 0x0000000706057290 */ /* 0x000fe4000fffe008 */
[----:B------:R-:W-:Y:S02]  /*1390*/  USEL UR7, URZ, 0x40, UP0 ;  /* 0x00000040ff077887 */ /* 0x000fe40008000000 */
[----:B------:R-:W-:Y:S02]  /*13a0*/  USEL UR8, URZ, 0x20, UP2 ;  /* 0x00000020ff087887 */ /* 0x000fe40009000000 */
[----:B------:R-:W-:Y:S02]  /*13b0*/  UIADD3 UR5, UPT, UPT, UR4, UR5, UR9 ;  /* 0x0000000504057290 */ /* 0x000fe4000fffe009 */
[----:B------:R-:W-:-:S02]  /*13c0*/  ULOP3.LUT UR4, UR10, 0xfffffffe, URZ, 0xc0, !UPT ;  /* 0xfffffffe0a047892 */ /* 0x000fc4000f8ec0ff */
[----:B------:R-:W-:Y:S02]  /*13d0*/  USEL UR6, URZ, 0x80, UP0 ;  /* 0x00000080ff067887 */ /* 0x000fe40008000000 */
[----:B------:R-:W-:-:S03]  /*13e0*/  UIADD3 UR5, UPT, UPT, UR7, UR5, UR8 ;  /* 0x0000000507057290 */ /* 0x000fc6000fffe008 */
[----:B------:R-:W-:Y:S01]  /*13f0*/  UMOV UR7, 0x3 ;  /* 0x0000000300077882 */ /* 0x000fe20000000000 */
[----:B------:R-:W-:Y:S02]  /*1400*/  UIADD3 UR5, UPT, UPT, UR5, UR6, URZ ;  /* 0x0000000605057290 */ /* 0x000fe4000fffe0ff */
[----:B------:R-:W-:-:S04]  /*1410*/  USHF.L.U32 UR4, UR7, UR4, URZ ;  /* 0x0000000407047299 */ /* 0x000fc800080006ff */
[----:B------:R-:W-:Y:S02]  /*1420*/  IMAD.U32 R2, RZ, RZ, UR5 ;  /* 0x00000005ff027e24 */ /* 0x000fe4000f8e00ff */
[----:B------:R-:W-:-:S07]  /*1430*/  IMAD.U32 R0, RZ, RZ, UR4 ;  /* 0x00000004ff007e24 */ /* 0x000fce000f8e00ff */
.L_x_18:
[----:B------:R-:W1:Y:S01]  /*1440*/  S2UR UR36, SR_CTAID.Z ;  /* 0x00000000002479c3 */ /* 0x000e620000002700 */
[----:B------:R-:W-:Y:S01]  /*1450*/  UISETP.GE.AND UP0, UPT, UR21, 0x1, UPT ;  /* 0x000000011500788c */ /* 0x000fe2000bf06270 */
[----:B------:R-:W-:Y:S01]  /*1460*/  UMOV UR27, 0x55 ;  /* 0x00000055001b7882 */ /* 0x000fe20000000000 */
[----:B------:R-:W-:-:S07]  /*1470*/  UMOV UR32, UR23 ;  /* 0x0000001700207c82 */ /* 0x000fce0008000000 */
[----:B------:R-:W-:Y:S05]  /*1480*/  BRA.U !UP0, `(.L_x_19) ;  /* 0x0000000108d47547 */ /* 0x000fea000b800000 */
[----:B------:R-:W2:Y:S01]  /*1490*/  LDCU.128 UR16, c[0x0][0xb10] ;  /* 0x00016200ff1077ac */ /* 0x000ea20008000c00 */
[----:B------:R-:W3:Y:S01]  /*14a0*/  LDCU UR13, c[0x0][0x370] ;  /* 0x00006e00ff0d77ac */ /* 0x000ee20008000800 */
[----:B------:R-:W4:Y:S01]  /*14b0*/  LDCU UR8, c[0x0][0x374] ;  /* 0x00006e80ff0877ac */ /* 0x000f220008000800 */
[----:B------:R-:W1:Y:S01]  /*14c0*/  LDCU UR22, c[0x0][0xb0c] ;  /* 0x00016180ff1677ac */ /* 0x000e620008000800 */
[----:B------:R-:W1:Y:S01]  /*14d0*/  LDCU UR25, c[0x0][0xb20] ;  /* 0x00016400ff1977ac */ /* 0x000e620008000800 */
[----:B--2---:R-:W-:Y:S01]  /*14e0*/  UIMAD.WIDE.U32 UR4, UR23, UR16, URZ ;  /* 0x00000010170472a5 */ /* 0x004fe2000f8e00ff */
[----:B------:R-:W2:Y:S01]  /*14f0*/  LDCU.64 UR14, c[0x0][0xb28] ;  /* 0x00016500ff0e77ac */ /* 0x000ea20008000a00 */
[----:B------:R-:W-:-:S05]  /*1500*/  UISETP.NE.AND UP3, UPT, UR18, 0x1, UPT ;  /* 0x000000011200788c */ /* 0x000fca000bf65270 */
[----:B------:R-:W-:Y:S01]  /*1510*/  UMOV UR4, UR5 ;  /* 0x0000000500047c82 */ /* 0x000fe20008000000 */
[----:B---3--:R-:W-:Y:S02]  /*1520*/  UIMAD.WIDE.U32 UR6, UR13, UR16, URZ ;  /* 0x000000100d0672a5 */ /* 0x008fe4000f8e00ff */
[----:B------:R-:W-:Y:S02]  /*1530*/  USHF.R.U32.HI UR9, URZ, UR17, UR4 ;  /* 0x00000011ff097299 */ /* 0x000fe40008011604 */
[----:B----4-:R-:W-:Y:S02]  /*1540*/  UIMAD.WIDE.U32 UR4, UR8, UR19, URZ ;  /* 0x00000013080472a5 */ /* 0x010fe4000f8e00ff */
[----:B-1----:R-:W-:Y:S01]  /*1550*/  UISETP.NE.AND UP0, UPT, UR22, 0x1, UPT ;  /* 0x000000011600788c */ /* 0x002fe2000bf05270 */
[----:B------:R-:W-:Y:S01]  /*1560*/  UMOV UR6, UR7 ;  /* 0x0000000700067c82 */ /* 0x000fe20008000000 */
[----:B------:R-:W-:-:S03]  /*1570*/  UISETP.NE.AND UP2, UPT, UR21, 0x1, UPT ;  /* 0x000000011500788c */ /* 0x000fc6000bf45270 */
[----:B------:R-:W-:Y:S01]  /*1580*/  UMOV UR4, UR5 ;  /* 0x0000000500047c82 */ /* 0x000fe20008000000 */
[----:B------:R-:W-:Y:S02]  /*1590*/  USEL UR12, UR23, UR9, !UP0 ;  /* 0x00000009170c7287 */ /* 0x000fe4000c000000 */
[----:B------:R-:W-:Y:S02]  /*15a0*/  @UP3 USHF.R.U32.HI UR8, URZ, UR25, UR4 ;  /* 0x00000019ff083299 */ /* 0x000fe40008011604 */
[----:B------:R-:W-:Y:S02]  /*15b0*/  UIADD3 UR32, UPT, UPT, -UR12, URZ, URZ ;  /* 0x000000ff0c207290 */ /* 0x000fe4000fffe1ff */
[----:B------:R-:W-:Y:S02]  /*15c0*/  @UP0 USHF.R.U32.HI UR13, URZ, UR17, UR6 ;  /* 0x00000011ff0d0299 */ /* 0x000fe40008011606 */
[----:B------:R-:W-:Y:S02]  /*15d0*/  UIMAD.WIDE.U32 UR6, UR33, UR19, URZ ;  /* 0x00000013210672a5 */ /* 0x000fe4000f8e00ff */
[----:B--2---:R-:W-:-:S02]  /*15e0*/  UIMAD.WIDE.U32 UR4, UR8, UR14, URZ ;  /* 0x0000000e080472a5 */ /* 0x004fc4000f8e00ff */
[----:B------:R-:W-:Y:S02]  /*15f0*/  UIMAD.WIDE.U32 UR10, UR13, UR14, URZ ;  /* 0x0000000e0d0a72a5 */ /* 0x000fe4000f8e00ff */
[----:B------:R-:W-:Y:S01]  /*1600*/  UIMAD UR32, UR22, UR32, UR23 ;  /* 0x00000020162072a4 */ /* 0x000fe2000f8e0217 */
[----:B------:R-:W-:Y:S02]  /*1610*/  UMOV UR6, UR7 ;  /* 0x0000000700067c82 */ /* 0x000fe40008000000 */
[----:B------:R-:W-:Y:S01]  /*1620*/  UMOV UR4, UR5 ;  /* 0x0000000500047c82 */ /* 0x000fe20008000000 */
[----:B------:R-:W-:Y:S02]  /*1630*/  USHF.R.U32.HI UR6, URZ, UR25, UR6 ;  /* 0x00000019ff067299 */ /* 0x000fe40008011606 */
[----:B------:R-:W-:Y:S01]  /*1640*/  @UP2 USHF.R.U32.HI UR8, URZ, UR15, UR4 ;  /* 0x0000000fff082299 */ /* 0x000fe20008011604 */
[----:B------:R-:W-:Y:S01]  /*1650*/  UMOV UR5, UR11 ;  /* 0x0000000b00057c82 */ /* 0x000fe20008000000 */
[----:B------:R-:W-:-:S02]  /*1660*/  USEL UR4, UR33, UR6, !UP3 ;  /* 0x0000000621047287 */ /* 0x000fc4000d800000 */
[----:B------:R-:W-:Y:S02]  /*1670*/  @UP2 USHF.R.U32.HI UR13, URZ, UR15, UR5 ;  /* 0x0000000fff0d2299 */ /* 0x000fe40008011605 */
[----:B------:R-:W-:Y:S02]  /*1680*/  UIMAD UR5, UR8, UR21, URZ ;  /* 0x00000015080572a4 */ /* 0x000fe4000f8e02ff */
[----:B------:R-:W-:Y:S02]  /*1690*/  UIMAD UR8, UR13, UR21, URZ ;  /* 0x000000150d0872a4 */ /* 0x000fe4000f8e02ff */
[----:B------:R-:W-:Y:S02]  /*16a0*/  UISETP.GE.AND UP0, UPT, UR4, UR5, UPT ;  /* 0x000000050400728c */ /* 0x000fe4000bf06270 */
[----:B------:R-:W-:Y:S02]  /*16b0*/  UIMAD.WIDE.U32 UR6, UR4, UR14, URZ ;  /* 0x0000000e040672a5 */ /* 0x000fe4000f8e00ff */
[----:B------:R-:W-:-:S02]  /*16c0*/  UISETP.GE.OR UP0, UPT, UR12, UR8, UP0 ;  /* 0x000000080c00728c */ /* 0x000fc40008706670 */
[----:B------:R-:W-:-:S03]  /*16d0*/  UIMAD.WIDE.U32 UR8, UR12, UR14, URZ ;  /* 0x0000000e0c0872a5 */ /* 0x000fc6000f8e00ff */
[----:B------:R-:W-:Y:S01]  /*16e0*/  UMOV UR6, UR7 ;  /* 0x0000000700067c82 */ /* 0x000fe20008000000 */
[----:B------:R-:W-:Y:S02]  /*16f0*/  UIADD3 UR7, UPT, UPT, -UR4, URZ, URZ ;  /* 0x000000ff04077290 */ /* 0x000fe4000fffe1ff */
[----:B------:R-:W-:Y:S02]  /*1700*/  USHF.R.U32.HI UR6, URZ, UR15, UR6 ;  /* 0x0000000fff067299 */ /* 0x000fe40008011606 */
[----:B------:R-:W-:Y:S02]  /*1710*/  UIMAD UR33, UR18, UR7, UR33 ;  /* 0x00000007122172a4 */ /* 0x000fe4000f8e0221 */
[----:B------:R-:W-:Y:S01]  /*1720*/  USEL UR6, UR4, UR6, !UP2 ;  /* 0x0000000604067287 */ /* 0x000fe2000d000000 */
[----:B------:R-:W-:Y:S02]  /*1730*/  @!UP0 UMOV UR5, UR9 ;  /* 0x0000000900058c82 */ /* 0x000fe40008000000 */
[----:B------:R-:W-:-:S02]  /*1740*/  @!UP0 USHF.R.U32.HI UR5, URZ, UR15, UR5 ;  /* 0x0000000fff058299 */ /* 0x000fc40008011605 */
[----:B------:R-:W-:Y:S02]  /*1750*/  UIADD3 UR7, UPT, UPT, -UR6, URZ, URZ ;  /* 0x000000ff06077290 */ /* 0x000fe4000fffe1ff */
[----:B------:R-:W-:Y:S02]  /*1760*/  @!UP0 USEL UR5, UR12, UR5, !UP2 ;  /* 0x000000050c058287 */ /* 0x000fe4000d000000 */
[----:B------:R-:W-:Y:S02]  /*1770*/  UIMAD UR7, UR21, UR7, UR4 ;  /* 0x00000007150772a4 */ /* 0x000fe4000f8e0204 */
[----:B------:R-:W-:Y:S02]  /*1780*/  @!UP0 UIADD3 UR6, UPT, UPT, UR6, -UR5, URZ ;  /* 0x8000000506068290 */ /* 0x000fe4000fffe0ff */
[----:B------:R-:W-:Y:S02]  /*1790*/  @!UP0 UIMAD UR7, UR7, UR13, UR5 ;  /* 0x0000000d070782a4 */ /* 0x000fe4000f8e0205 */
[----:B------:R-:W-:-:S04]  /*17a0*/  @!UP0 UIMAD UR4, UR6, UR21, UR12 ;  /* 0x00000015060482a4 */ /* 0x000fc8000f8e020c */
[----:B------:R-:W-:Y:S01]  /*17b0*/  UIMAD UR33, UR4, UR18, UR33 ;  /* 0x00000012042172a4 */ /* 0x000fe2000f8e0221 */
[----:B------:R-:W-:Y:S02]  /*17c0*/  @!UP0 UMOV UR12, UR7 ;  /* 0x00000007000c8c82 */ /* 0x000fe40008000000 */
[----:B------:R-:W-:-:S12]  /*17d0*/  UIMAD UR32, UR12, UR22, UR32 ;  /* 0x000000160c2072a4 */ /* 0x000fd8000f8e0220 */
.L_x_19:
[----:B------:R-:W-:Y:S02]  /*17e0*/  UISETP.NE.AND UP2, UPT, UR26, 0x1, UPT ;  /* 0x000000011a00788c */ /* 0x000fe4000bf45270 */
[----:B------:R-:W-:Y:S02]  /*17f0*/  UISETP.NE.AND UP0, UPT, UR20, 0x2, UPT ;  /* 0x000000021400788c */ /* 0x000fe4000bf05270 */
[----:B------:R-:W-:Y:S02]  /*1800*/  ULOP3.LUT UR28, UR28, 0x600, URZ, 0xc0, !UPT ;  /* 0x000006001c1c7892 */ /* 0x000fe4000f8ec0ff */
[----:B------:R-:W-:-:S03]  /*1810*/  USHF.L.U32 UR24, UR27, UR24, URZ ;  /* 0x000000181b187299 */ /* 0x000fc600080006ff */
[----:B------:R-:W-:Y:S09]  /*1820*/  BRA.U UP2, `(.L_x_20) ;  /* 0x0000000102407547 */ /* 0x000ff2000b800000 */
[----:B------:R-:W2:Y:S01]  /*1830*/  LDCU.128 UR8, c[0x0][0xb10] ;  /* 0x00016200ff0877ac */ /* 0x000ea20008000c00 */
[----:B------:R-:W3:Y:S01]  /*1840*/  LDCU UR12, c[0x0][0xb0c] ;  /* 0x00016180ff0c77ac */ /* 0x000ee20008000800 */
[----:B------:R-:W4:Y:S01]  /*1850*/  LDCU UR13, c[0x0][0xb20] ;  /* 0x00016400ff0d77ac */ /* 0x000f220008000800 */
[----:B--2---:R-:W-:Y:S02]  /*1860*/  UIMAD.WIDE.U32 UR4, UR32, UR8, URZ ;  /* 0x00000008200472a5 */ /* 0x004fe4000f8e00ff */
[----:B------:R-:W-:Y:S02]  /*1870*/  UIMAD.WIDE.U32 UR6, UR33, UR11, URZ ;  /* 0x0000000b210672a5 */ /* 0x000fe4000f8e00ff */
[----:B---3--:R-:W-:Y:S02]  /*1880*/  UISETP.NE.AND UP2, UPT, UR12, 0x1, UPT ;  /* 0x000000010c00788c */ /* 0x008fe4000bf45270 */
[----:B------:R-:W-:-:S03]  /*1890*/  USHF.R.U32.HI UR5, URZ, UR9, UR5 ;  /* 0x00000009ff057299 */ /* 0x000fc60008011605 */
[----:B------:R-:W-:Y:S01]  /*18a0*/  UMOV UR4, UR7 ;  /* 0x0000000700047c82 */ /* 0x000fe20008000000 */
[----:B------:R-:W-:Y:S02]  /*18b0*/  USEL UR5, UR32, UR5, !UP2 ;  /* 0x0000000520057287 */ /* 0x000fe4000d000000 */
[----:B------:R-:W-:Y:S02]  /*18c0*/  UISETP.NE.AND UP2, UPT, UR10, 0x1, UPT ;  /* 0x000000010a00788c */ /* 0x000fe4000bf45270 */
[----:B----4-:R-:W-:-:S04]  /*18d0*/  USHF.R.U32.HI UR4, URZ, UR13, UR4 ;  /* 0x0000000dff047299 */ /* 0x010fc80008011604 */
[----:B------:R-:W-:-:S04]  /*18e0*/  USEL UR4, UR33, UR4, !UP2 ;  /* 0x0000000421047287 */ /* 0x000fc8000d000000 */
[----:B------:R-:W-:Y:S02]  /*18f0*/  UIADD3 UR6, UPT, UPT, -UR4, UR5, URZ ;  /* 0x0000000504067290 */ /* 0x000fe4000fffe1ff */
[----:B------:R-:W-:Y:S02]  /*1900*/  UIADD3 UR4, UPT, UPT, UR4, -UR5, URZ ;  /* 0x8000000504047290 */ /* 0x000fe4000fffe0ff */
[----:B------:R-:W-:Y:S02]  /*1910*/  UIMAD UR33, UR6, UR10, UR33 ;  /* 0x0000000a062172a4 */ /* 0x000fe4000f8e0221 */
[----:B------:R-:W-:-:S12]  /*1920*/  UIMAD UR32, UR4, UR12, UR32 ;  /* 0x0000000c042072a4 */ /* 0x000fd8000f8e0220 */
.L_x_20:
[----:B------:R-:W-:Y:S05]  /*1930*/  BRA.U !UP6, `(.L_x_21) ;  /* 0x000000010e0c7547 */ /* 0x000fea000b800000 */
[----:B------:R-:W-:Y:S01]  /*1940*/  UCGABAR_WAIT ;  /* 0x0000000000007dc7 */ /* 0x000fe20008000000 */
[----:B------:R-:W-:Y:S01]  /*1950*/  CCTL.IVALL ;  /* 0x00000000ff00798f */ /* 0x000fe20002000000 */
[----:B------:R-:W-:Y:S05]  /*1960*/  BRA `(.L_x_22) ;  /* 0x0000000000047947 */ /* 0x000fea0003800000 */
.L_x_21:
[----:B------:R-:W-:Y:S06]  /*1970*/  BAR.SYNC.DEFER_BLOCKING 0x0 ;  /* 0x0000000000007b1d */ /* 0x000fec0000010000 */
.L_x_22:
[----:B------:R-:W-:Y:S05]  /*1980*/  BRA.U UP0, `(.L_x_23) ;  /* 0x0000001500c47547 */ /* 0x000fea000b800000 */
[----:B------:R-:W2:Y:S01]  /*1990*/  LDCU UR6, c[0x0][0x38c] ;  /* 0x00007180ff0677ac */ /* 0x000ea20008000800 */
[----:B------:R-:W3:Y:S01]  /*19a0*/  S2UR UR8, SR_CgaCtaId ;  /* 0x00000000000879c3 */ /* 0x000ee20000008800 */
[----:B------:R-:W-:Y:S01]  /*19b0*/  PLOP3.LUT P1, PT, PT, PT, UP4, 0x80, 0x8 ;  /* 0x000000000008781c */ /* 0x000fe20003f2f048 */
[----:B------:R-:W-:Y:S01]  /*19c0*/  IMAD.MOV.U32 R12, RZ, RZ, 0x1 ;  /* 0x00000001ff0c7424 */ /* 0x000fe200078e00ff */
[----:B------:R-:W-:Y:S01]  /*19d0*/  UMOV UR13, 0x400 ;  /* 0x00000400000d7882 */ /* 0x000fe20000000000 */
[----:B------:R-:W-:Y:S01]  /*19e0*/  USHF.L.U32 UR7, UR23, 0x5, URZ ;  /* 0x0000000517077899 */ /* 0x000fe200080006ff */
[----:B------:R-:W-:Y:S01]  /*19f0*/  ISETP.NE.AND P2, PT, R3, RZ, P3 ;  /* 0x000000ff0300720c */ /* 0x000fe20001f45270 */
[----:B------:R-:W-:Y:S01]  /*1a00*/  UISETP.NE.AND UP1, UPT, UR20, URZ, UPT ;  /* 0x000000ff1400728c */ /* 0x000fe2000bf25270 */
[----:B------:R-:W-:Y:S02]  /*1a10*/  PLOP3.LUT P1, PT, P1, PT, PT, 0x8, 0x80 ;  /* 0x000000000080781c */ /* 0x000fe40000f2e170 */
[----:B------:R-:W-:Y:S01]  /*1a20*/  CS2R R10, SRZ ;  /* 0x00000000000a7805 */ /* 0x000fe2000001ff00 */
[----:B------:R-:W-:Y:S01]  /*1a30*/  IMAD.MOV.U32 R9, RZ, RZ, RZ ;  /* 0x000000ffff097224 */ /* 0x000fe200078e00ff */
[----:B------:R-:W4:Y:S01]  /*1a40*/  LDCU UR39, c[0x0][0x370] ;  /* 0x00006e00ff2777ac */ /* 0x000f220008000800 */
[----:B------:R-:W-:Y:S01]  /*1a50*/  IMAD.MOV.U32 R8, RZ, RZ, 0x1 ;  /* 0x00000001ff087424 */ /* 0x000fe200078e00ff */
[----:B------:R-:W1:Y:S01]  /*1a60*/  LDCU.64 UR26, c[0x0][0x348] ;  /* 0x00006900ff1a77ac */ /* 0x000e620008000a00 */
[----:B--2---:R-:W-:-:S02]  /*1a70*/  UIADD3 UR5, UPT, UPT, UR6, 0x3f, URZ ;  /* 0x0000003f06057890 */ /* 0x004fc4000fffe0ff */
[----:B------:R-:W-:Y:S02]  /*1a80*/  UIADD3 UR46, UPT, UPT, UR6, 0x7e, URZ ;  /* 0x0000007e062e7890 */ /* 0x000fe4000fffe0ff */
[----:B------:R-:W-:Y:S02]  /*1a90*/  USHF.R.S32.HI UR4, URZ, 0x1f, UR5 ;  /* 0x0000001fff047899 */ /* 0x000fe40008011405 */
[----:B---3--:R-:W-:Y:S02]  /*1aa0*/  ULEA UR13, UR8, UR13, 0x18 ;  /* 0x0000000d080d7291 */ /* 0x008fe4000f8ec0ff */
[----:B------:R-:W-:Y:S02]  /*1ab0*/  ULEA.HI UR4, UR4, UR5, URZ, 0x6 ;  /* 0x0000000504047291 */ /* 0x000fe4000f8f30ff */
[----:B------:R-:W-:Y:S02]  /*1ac0*/  UIADD3 UR5, UPT, UPT, UR6, -0x1, URZ ;  /* 0xffffffff06057890 */ /* 0x000fe4000fffe0ff */
[----:B------:R-:W-:-:S02]  /*1ad0*/  USHF.R.S32.HI UR41, URZ, 0x6, UR4 ;  /* 0x00000006ff297899 */ /* 0x000fc40008011404 */
[----:B------:R-:W-:Y:S02]  /*1ae0*/  UISETP.GE.U32.AND UP2, UPT, UR5, -0x7f, UPT ;  /* 0xffffff810500788c */ /* 0x000fe4000bf46070 */
[----:B------:R-:W-:Y:S02]  /*1af0*/  UISETP.LT.U32.AND UP0, UPT, UR41, 0xa, UPT ;  /* 0x0000000a2900788c */ /* 0x000fe4000bf01070 */
[----:B------:R-:W-:Y:S02]  /*1b00*/  ULOP3.LUT UR5, UR7, 0x20, URZ, 0xc0, !UPT ;  /* 0x0000002007057892 */ /* 0x000fe4000f8ec0ff */
[----:B------:R-:W-:Y:S02]  /*1b10*/  USEL UR40, UR41, 0xa, UP0 ;  /* 0x0000000a29287887 */ /* 0x000fe40008000000 */
[----:B------:R-:W-:Y:S02]  /*1b20*/  ULEA UR30, UR28, UR13, 0x1 ;  /* 0x0000000d1c1e7291 */ /* 0x000fe4000f8e08ff */
[----:B------:R-:W-:-:S02]  /*1b30*/  UIADD3 UR4, UPT, UPT, UR40, -0x1, URZ ;  /* 0xffffffff28047890 */ /* 0x000fc4000fffe0ff */
[----:B------:R-:W-:Y:S02]  /*1b40*/  @UP2 UIADD3 UR4, UPT, UPT, UR40, URZ, URZ ;  /* 0x000000ff28042290 */ /* 0x000fe4000fffe0ff */
[----:B------:R-:W-:Y:S01]  /*1b50*/  USHF.L.U32 UR47, UR23, 0x7, URZ ;  /* 0x00000007172f7899 */ /* 0x000fe200080006ff */
[----:B------:R-:W2:Y:S01]  /*1b60*/  LDCU UR38, c[0x0][0x374] ;  /* 0x00006e80ff2677ac */ /* 0x000ea20008000800 */
[----:B------:R-:W-:Y:S02]  /*1b70*/  USEL UR21, UR35, 0x2, UP1 ;  /* 0x0000000223157887 */ /* 0x000fe40008800000 */
[----:B------:R-:W-:Y:S02]  /*1b80*/  ULEA.HI UR45, UR28, UR5, URZ, 0x1a ;  /* 0x000000051c2d7291 */ /* 0x000fe4000f8fd0ff */
[----:B------:R-:W-:Y:S02]  /*1b90*/  UIADD3 UR30, UPT, UPT, UR30, 0x2e400, URZ ;  /* 0x0002e4001e1e7890 */ /* 0x000fe4000fffe0ff */
[----:B------:R-:W-:-:S02]  /*1ba0*/  UIADD3 UR44, UPT, UPT, UR41, -UR40, URZ ;  /* 0x80000028292c7290 */ /* 0x000fc4000fffe0ff */
[----:B------:R-:W-:Y:S02]  /*1bb0*/  UIADD3 UR29, UPT, UPT, UR4, 0x1, URZ ;  /* 0x00000001041d7890 */ /* 0x000fe4000fffe0ff */
[----:B------:R-:W-:Y:S01]  /*1bc0*/  UIADD3 UR43, UPT, UPT, -UR4, URZ, URZ ;  /* 0x000000ff042b7290 */ /* 0x000fe2000fffe1ff */
[----:B-1--4-:R-:W-:-:S11]  /*1bd0*/  UMOV UR6, URZ ;  /* 0x000000ff00067c82 */ /* 0x012fd60008000000 */
.L_x_43:
[----:B-1----:R-:W1:Y:S02]  /*1be0*/  S2UR UR4, SR_CgaCtaId ;  /* 0x00000000000479c3 */ /* 0x002e640000008800 */
[----:B-1----:R-:W-:-:S09]  /*1bf0*/  UISETP.NE.AND UP0, UPT, UR4, URZ, UPT ;  /* 0x000000ff0400728c */ /* 0x002fd2000bf05270 */
[----:B------:R-:W-:Y:S05]  /*1c00*/  BRA.U UP0, `(.L_x_24) ;  /* 0x0000000100287547 */ /* 0x000fea000b800000 */
[----:B------:R-:W-:Y:S02]  /*1c10*/  LEA R0, R9, UR13, 0x3 ;  /* 0x0000000d09007c11 */ /* 0x000fe4000f8e18ff */
[----:B------:R-:W-:-:S04]  /*1c20*/  SHF.L.U32 R3, R8, 0x1f, RZ ;  /* 0x0000001f08037819 */ /* 0x000fc800000006ff */
[----:B------:R-:W1:Y:S02]  /*1c30*/  SYNCS.PHASECHK.TRANS64.TRYWAIT P0, [R0+URZ+0x150], R3 ;  /* 0x00015003000075a7 */ /* 0x000e6400080011ff */
[----:B-1----:R-:W-:Y:S05]  /*1c40*/  @!P0 BRA `(.L_x_25) ;  /* 0x0000006c00208947 */ /* 0x002fea0003800000 */
.L_x_140:
[----:B------:R3:W-:Y:S01]  /*1c50*/  SYNCS.ARRIVE.TRANS64.A1T0 RZ, [R0+URZ+0x140], RZ ;  /* 0x000140ff00ff79a7 */ /* 0x0007e200081000ff */
[----:B------:R-:W-:-:S05]  /*1c60*/  VIADD R9, R9, 0x1 ;  /* 0x0000000109097836 */ /* 0x000fca0000000000 */
[----:B------:R-:W-:-:S04]  /*1c70*/  ISETP.NE.AND P0, PT, R9, 0x2, PT ;  /* 0x000000020900780c */ /* 0x000fc80003f05270 */
[----:B-1----:R-:W-:Y:S02]  /*1c80*/  SEL R3, RZ, 0x1, P0 ;  /* 0x00000001ff037807 */ /* 0x002fe40000000000 */
[----:B------:R-:W-:Y:S02]  /*1c90*/  SEL R9, R9, RZ, P0 ;  /* 0x000000ff09097207 */ /* 0x000fe40000000000 */
[----:B------:R-:W-:-:S07]  /*1ca0*/  LOP3.LUT R8, R8, R3, RZ, 0x3c, !PT ;  /* 0x0000000308087212 */ /* 0x000fce00078e3cff */
.L_x_24:
[----:B------:R-:W-:Y:S01]  /*1cb0*/  ULEA UR4, UR6, UR13, 0x3 ;  /* 0x0000000d06047291 */ /* 0x000fe2000f8e18ff */
[----:B---3--:R-:W-:Y:S01]  /*1cc0*/  SHF.L.U32 R0, R12, 0x1f, RZ ;  /* 0x0000001f0c007819 */ /* 0x008fe200000006ff */
[----:B------:R-:W-:Y:S02]  /*1cd0*/  UISETP.GE.U32.AND UP0, UPT, UR46, 0x7f, UPT ;  /* 0x0000007f2e00788c */ /* 0x000fe4000bf06070 */
[----:B------:R-:W-:Y:S01]  /*1ce0*/  ULEA UR19, UR33, UR45, 0x6 ;  /* 0x0000002d21137291 */ /* 0x000fe2000f8e30ff */
[----:B------:R-:W-:-:S04]  /*1cf0*/  UMOV UR7, URZ ;  /* 0x000000ff00077c82 */ /* 0x000fc80008000000 */
[----:B------:R1:W3:Y:S01]  /*1d00*/  SYNCS.PHASECHK.TRANS64.TRYWAIT P0, [UR4+0x50], R0 ;  /* 0x00005000ff0075a7 */ /* 0x0002e20008001104 */
[----:B------:R-:W-:-:S04]  /*1d10*/  ULEA.HI UR4, UR32, UR32, URZ, 0x1 ;  /* 0x0000002020047291 */ /* 0x000fc8000f8f08ff */
[----:B------:R-:W-:-:S04]  /*1d20*/  USHF.L.U32 UR4, UR4, 0x7, URZ ;  /* 0x0000000704047899 */ /* 0x000fc800080006ff */
[----:B------:R-:W-:-:S04]  /*1d30*/  ULOP3.LUT UR35, UR4, 0xffffff00, URZ, 0xc0, !UPT ;  /* 0xffffff0004237892 */ /* 0x000fc8000f8ec0ff */
[----:B------:R-:W-:Y:S01]  /*1d40*/  ULOP3.LUT UR35, UR35, 0x80, UR47, 0xf8, !UPT ;  /* 0x0000008023237892 */ /* 0x000fe2000f8ef82f */
[----:B------:R-:W-:Y:S11]  /*1d50*/  BRA.U !UP0, `(.L_x_26) ;  /* 0x0000000108c87547 */ /* 0x000ff6000b800000 */
[----:B------:R-:W-:Y:S01]  /*1d60*/  UMOV UR10, UR43 ;  /* 0x0000002b000a7c82 */ /* 0x000fe20008000000 */
[----:B------:R-:W-:Y:S01]  /*1d70*/  UMOV UR4, UR6 ;  /* 0x0000000600047c82 */ /* 0x000fe20008000000 */
[----:B------:R-:W-:-:S05]  /*1d80*/  UMOV UR34, URZ ;  /* 0x000000ff00227c82 */ /* 0x000fca0008000000 */
.L_x_32:
[----:B------:R-:W-:Y:S01]  /*1d90*/  ULEA UR33, UR4, UR13, 0x3 ;  /* 0x0000000d04217291 */ /* 0x000fe2000f8e18ff */
[----:B------:R-:W-:Y:S01]  /*1da0*/  @P3 MOV R2, 0xa000 ;  /* 0x0000a00000023802 */ /* 0x000fe20000000f00 */
[----:B-1-3--:R-:W-:Y:S10]  /*1db0*/  @P0 BRA `(.L_x_27) ;  /* 0x00000000000c0947 */ /* 0x00aff40003800000 */
[----:B------:R-:W-:-:S04]  /*1dc0*/  SHF.L.U32 R3, R12, 0x1f, RZ ;  /* 0x0000001f0c037819 */ /* 0x000fc800000006ff */
[----:B------:R-:W3:Y:S02]  /*1dd0*/  SYNCS.PHASECHK.TRANS64.TRYWAIT P0, [UR33+0x50], R3 ;  /* 0x00005003ff0075a7 */ /* 0x000ee40008001121 */
[----:B---3--:R-:W-:Y:S05]  /*1de0*/  @!P0 BRA `(.L_x_28) ;  /* 0x0000006800cc8947 */ /* 0x008fea0003800000 */
.L_x_27:
[----:B------:R3:W-:Y:S01]  /*1df0*/  @P3 SYNCS.ARRIVE.TRANS64 RZ, [UR33], R2 ;  /* 0x00000002ffff39a7 */ /* 0x0007e20008000021 */
[----:B------:R-:W-:Y:S02]  /*1e00*/  ULOP3.LUT UR5, UR21, 0x2, URZ, 0xfc, !UPT ;  /* 0x0000000215057892 */ /* 0x000fe4000f8efcff */
[----:B------:R-:W-:Y:S02]  /*1e10*/  UIADD3 UR10, UPT, UPT, UR10, 0x1, URZ ;  /* 0x000000010a0a7890 */ /* 0x000fe4000fffe0ff */
[----:B------:R-:W-:Y:S02]  /*1e20*/  UISETP.NE.AND UP0, UPT, UR5, 0x2, UPT ;  /* 0x000000020500788c */ /* 0x000fe4000bf05270 */
[----:B------:R-:W-:-:S07]  /*1e30*/  UISETP.NE.AND UP2, UPT, UR10, 0x1, UPT ;  /* 0x000000010a00788c */ /* 0x000fce000bf45270 */
[----:B------:R-:W-:Y:S05]  /*1e40*/  BRA.U UP0, `(.L_x_29) ;  /* 0x0000000100047547 */ /* 0x000fea000b800000 */
[----:B--2---:R-:W-:Y:S05]  /*1e50*/  BPT.TRAP 0x1 ;  /* 0x000000040000795c */ /* 0x004fea0000300000 */
.L_x_29:
[----:B------:R-:W-:Y:S04]  /*1e60*/  BSSY.RECONVERGENT B0, `(.L_x_30) ;  /* 0x0000003000007945 */ /* 0x000fe80003800200 */
[----:B------:R-:W-:Y:S05]  /*1e70*/  @!P2 BRA `(.L_x_31) ;  /* 0x000000000004a947 */ /* 0x000fea0003800000 */
[----:B--2---:R-:W-:Y:S05]  /*1e80*/  BPT.TRAP 0x1 ;  /* 0x000000040000795c */ /* 0x004fea0000300000 */
.L_x_31:
[----:B--2---:R-:W-:Y:S05]  /*1e90*/  BSYNC.RECONVERGENT B0 ;  /* 0x0000000000007941 */ /* 0x004fea0003800200 */
.L_x_30:
[----:B------:R-:W-:Y:S02]  /*1ea0*/  UIADD3 UR5, UPT, UPT, UR4, 0x1, URZ ;  /* 0x0000000104057890 */ /* 0x000fe4000fffe0ff */
[----:B------:R-:W-:Y:S02]  /*1eb0*/  ULEA UR32, UR4, UR13, 0xe ;  /* 0x0000000d04207291 */ /* 0x000fe4000f8e70ff */
[----:B------:R-:W-:Y:S02]  /*1ec0*/  UISETP.NE.AND UP0, UPT, UR5, 0xa, UPT ;  /* 0x0000000a0500788c */ /* 0x000fe4000bf05270 */
[----:B------:R-:W-:Y:S02]  /*1ed0*/  UIADD3 UR8, UP1, UPT, UR26, 0x80, URZ ;  /* 0x000000801a087890 */ /* 0x000fe4000ff3e0ff */
[----:B------:R-:W-:Y:S02]  /*1ee0*/  USEL UR7, URZ, 0x1, UP0 ;  /* 0x00000001ff077887 */ /* 0x000fe40008000000 */
[----:B------:R-:W-:-:S02]  /*1ef0*/  USEL UR6, UR5, URZ, UP0 ;  /* 0x000000ff05067287 */ /* 0x000fc40008000000 */
[----:B------:R-:W-:Y:S02]  /*1f00*/  ULOP3.LUT UR33, UR33, 0xfefffff8, URZ, 0xc0, !UPT ;  /* 0xfefffff821217892 */ /* 0x000fe4000f8ec0ff */
[----:B------:R-:W-:Y:S01]  /*1f10*/  ULEA UR5, UR6, UR13, 0x3 ;  /* 0x0000000d06057291 */ /* 0x000fe2000f8e18ff */
[----:B------:R-:W-:Y:S01]  /*1f20*/  LOP3.LUT R12, R12, UR7, RZ, 0x3c, !PT ;  /* 0x000000070c0c7c12 */ /* 0x000fe2000f8e3cff */
[----:B------:R-:W-:Y:S02]  /*1f30*/  UIADD3.X UR9, UPT, UPT, URZ, UR27, URZ, UP1, !UPT ;  /* 0x0000001bff097290 */ /* 0x000fe40008ffe4ff */
[----:B------:R-:W-:Y:S01]  /*1f40*/  UIADD3 UR32, UPT, UPT, UR32, 0x6400, URZ ;  /* 0x0000640020207890 */ /* 0x000fe2000fffe0ff */
[----:B-1----:R-:W-:Y:S01]  /*1f50*/  SHF.L.U32 R0, R12, 0x1f, RZ ;  /* 0x0000001f0c007819 */ /* 0x002fe200000006ff */
[----:B------:R-:W-:Y:S01]  /*1f60*/  UPRMT UR7, URZ, 0x5410, UR24 ;  /* 0x00005410ff077896 */ /* 0x000fe20008000018 */
[----:B------:R-:W-:Y:S02]  /*1f70*/  UMOV UR14, 0x0 ;  /* 0x00000000000e7882 */ /* 0x000fe40000000000 */
[----:B------:R4:W1:Y:S01]  /*1f80*/  SYNCS.PHASECHK.TRANS64.TRYWAIT P0, [UR5+0x50], R0 ;  /* 0x00005000ff0075a7 */ /* 0x0008620008001105 */
[----:B------:R-:W-:-:S02]  /*1f90*/  ULEA UR5, UR4, UR28, 0xb ;  /* 0x0000001c04057291 */ /* 0x000fc4000f8e58ff */
[----:B------:R-:W-:Y:S02]  /*1fa0*/  UIADD3 UR4, UP0, UPT, UR26, 0x180, URZ ;  /* 0x000001801a047890 */ /* 0x000fe4000ff1e0ff */
[----:B------:R-:W-:Y:S01]  /*1fb0*/  ULEA UR5, UR5, UR13, 0x1 ;  /* 0x0000000d05057291 */ /* 0x000fe2000f8e08ff */
[----:B------:R-:W-:Y:S01]  /*1fc0*/  UMOV UR15, 0x10000000 ;  /* 0x10000000000f7882 */ /* 0x000fe20000000000 */
[----:B------:R-:W-:Y:S02]  /*1fd0*/  UMOV UR18, UR34 ;  /* 0x0000002200127c82 */ /* 0x000fe40008000000 */
[----:B------:R-:W-:Y:S01]  /*1fe0*/  UIADD3 UR16, UPT, UPT, UR5, 0x2e400, URZ ;  /* 0x0002e40005107890 */ /* 0x000fe2000fffe0ff */
[----:B------:R2:W-:Y:S01]  /*1ff0*/  UTMALDG.3D.2CTA [UR32], [UR8], desc[UR14] ;  /* 0x00000e20080075b4 */ /* 0x0005e20008211000 */
[----:B------:R-:W-:Y:S01]  /*2000*/  UIADD3.X UR5, UPT, UPT, URZ, UR27, URZ, UP0, !UPT ;  /* 0x0000001bff057290 */ /* 0x000fe200087fe4ff */
[----:B------:R-:W-:Y:S01]  /*2010*/  UMOV UR20, UR36 ;  /* 0x0000002400147c82 */ /* 0x000fe20008000000 */
[----:B------:R-:W-:-:S07]  /*2020*/  UMOV UR17, UR33 ;  /* 0x0000002100117c82 */ /* 0x000fce0008000000 */
[----:B------:R3:W-:Y:S01]  /*2030*/  UTMALDG.3D.MULTICAST.2CTA [UR16], [UR4], UR7, desc[UR14] ;  /* 0x00000e10040073b4 */ /* 0x0007e20008211807 */
[----:B--2---:R-:W-:Y:S01]  /*2040*/  UIADD3 UR34, UPT, UPT, UR34, 0x40, URZ ;  /* 0x0000004022227890 */ /* 0x004fe2000fffe0ff */
[----:B---3--:R-:W-:Y:S01]  /*2050*/  UMOV UR7, UR29 ;  /* 0x0000001d00077c82 */ /* 0x008fe20008000000 */
[----:B------:R-:W-:Y:S01]  /*2060*/  UMOV UR4, UR6 ;  /* 0x0000000600047c82 */ /* 0x000fe20008000000 */
[----:B----4-:R-:W-:Y:S09]  /*2070*/  BRA.U UP2, `(.L_x_32) ;  /* 0xfffffffd02447547 */ /* 0x010ff2000b83ffff */
.L_x_26:
[----:B------:R-:W-:Y:S01]  /*2080*/  ULEA UR4, UR6, UR13, 0x3 ;  /* 0x0000000d06047291 */ /* 0x000fe2000f8e18ff */
[----:B-1----:R-:W-:Y:S01]  /*2090*/  SHF.L.U32 R0, R12, 0x1f, RZ ;  /* 0x0000001f0c007819 */ /* 0x002fe200000006ff */
[----:B------:R-:W-:Y:S01]  /*20a0*/  @!P1 SYNCS.ARRIVE.TRANS64.A1T0 RZ, [UR13+0xd8], RZ ;  /* 0x0000d8ffffff99a7 */ /* 0x000fe2000810000d */
[----:B------:R-:W-:-:S06]  /*20b0*/  UISETP.GT.AND UP0, UPT, UR41, UR40, UPT ;  /* 0x000000282900728c */ /* 0x000fcc000bf04270 */
[----:B---3--:R1:W3:Y:S03]  /*20c0*/  SYNCS.PHASECHK.TRANS64.TRYWAIT P0, [UR4+0x50], R0 ;  /* 0x00005000ff0075a7 */ /* 0x0082e60008001104 */
[----:B------:R-:W-:Y:S05]  /*20d0*/  BRA.U !UP0, `(.L_x_33) ;  /* 0x0000000108c07547 */ /* 0x000fea000b800000 */
[----:B------:R-:W-:Y:S01]  /*20e0*/  UIADD3 UR25, UPT, UPT, UR44, UR7, URZ ;  /* 0x000000072c197290 */ /* 0x000fe2000fffe0ff */
[----:B------:R-:W-:-:S11]  /*20f0*/  UMOV UR4, UR6 ;  /* 0x0000000600047c82 */ /* 0x000fd60008000000 */
.L_x_39:
[----:B------:R-:W-:Y:S01]  /*2100*/  ULEA UR9, UR4, UR13, 0x3 ;  /* 0x0000000d04097291 */ /* 0x000fe2000f8e18ff */
[----:B---3--:R-:W-:Y:S01]  /*2110*/  @P3 MOV R2, 0xa000 ;  /* 0x0000a00000023802 */ /* 0x008fe20000000f00 */
[----:B-1-34-:R-:W-:Y:S10]  /*2120*/  @P0 BRA `(.L_x_34) ;  /* 0x00000000000c0947 */ /* 0x01aff40003800000 */
[----:B------:R-:W-:-:S04]  /*2130*/  SHF.L.U32 R3, R12, 0x1f, RZ ;  /* 0x0000001f0c037819 */ /* 0x000fc800000006ff */
[----:B------:R-:W3:Y:S02]  /*2140*/  SYNCS.PHASECHK.TRANS64.TRYWAIT P0, [UR9+0x50], R3 ;  /* 0x00005003ff0075a7 */ /* 0x000ee40008001109 */
[----:B---3--:R-:W-:Y:S05]  /*2150*/  @!P0 BRA `(.L_x_35) ;  /* 0x0000006800088947 */ /* 0x008fea0003800000 */
.L_x_34:
[----:B------:R3:W-:Y:S01]  /*2160*/  @P3 SYNCS.ARRIVE.TRANS64 RZ, [UR9], R2 ;  /* 0x00000002ffff39a7 */ /* 0x0007e20008000009 */
[----:B------:R-:W-:-:S04]  /*2170*/  ULOP3.LUT UR5, UR21, 0x2, URZ, 0xfc, !UPT ;  /* 0x0000000215057892 */ /* 0x000fc8000f8efcff */
[----:B------:R-:W-:-:S09]  /*2180*/  UISETP.NE.AND UP0, UPT, UR5, 0x2, UPT ;  /* 0x000000020500788c */ /* 0x000fd2000bf05270 */
[----:B------:R-:W-:Y:S05]  /*2190*/  BRA.U UP0, `(.L_x_36) ;  /* 0x0000000100047547 */ /* 0x000fea000b800000 */
[----:B--2---:R-:W-:Y:S05]  /*21a0*/  BPT.TRAP 0x1 ;  /* 0x000000040000795c */ /* 0x004fea0000300000 */
.L_x_36:
[----:B------:R-:W-:Y:S04]  /*21b0*/  BSSY.RECONVERGENT B0, `(.L_x_37) ;  /* 0x0000003000007945 */ /* 0x000fe80003800200 */
[----:B------:R-:W-:Y:S05]  /*21c0*/  @!P2 BRA `(.L_x_38) ;  /* 0x000000000004a947 */ /* 0x000fea0003800000 */
[----:B--2---:R-:W-:Y:S05]  /*21d0*/  BPT.TRAP 0x1 ;  /* 0x000000040000795c */ /* 0x004fea0000300000 */
.L_x_38:
[----:B--2---:R-:W-:Y:S05]  /*21e0*/  BSYNC.RECONVERGENT B0 ;  /* 0x0000000000007941 */ /* 0x004fea0003800200 */
.L_x_37:
[----:B------:R-:W-:Y:S02]  /*21f0*/  UIADD3 UR5, UPT, UPT, UR4, 0x1, URZ ;  /* 0x0000000104057890 */ /* 0x000fe4000fffe0ff */
[----:B------:R-:W-:Y:S02]  /*2200*/  USHF.L.U32 UR10, UR7, 0x6, URZ ;  /* 0x00000006070a7899 */ /* 0x000fe400080006ff */
[----:B------:R-:W-:Y:S02]  /*2210*/  UISETP.NE.AND UP0, UPT, UR5, 0xa, UPT ;  /* 0x0000000a0500788c */ /* 0x000fe4000bf05270 */
[----:B------:R-:W-:Y:S02]  /*2220*/  UIADD3 UR7, UPT, UPT, UR7, 0x1, URZ ;  /* 0x0000000107077890 */ /* 0x000fe4000fffe0ff */
[----:B------:R-:W-:Y:S02]  /*2230*/  USEL UR8, URZ, 0x1, UP0 ;  /* 0x00000001ff087887 */ /* 0x000fe40008000000 */
[----:B------:R-:W-:-:S02]  /*2240*/  USEL UR6, UR5, URZ, UP0 ;  /* 0x000000ff05067287 */ /* 0x000fc40008000000 */
[----:B------:R-:W-:Y:S02]  /*2250*/  UIADD3 UR22, UP0, UPT, UR26, 0x180, URZ ;  /* 0x000001801a167890 */ /* 0x000fe4000ff1e0ff */
[----:B------:R-:W-:Y:S01]  /*2260*/  LOP3.LUT R12, R12, UR8, RZ, 0x3c, !PT ;  /* 0x000000080c0c7c12 */ /* 0x000fe2000f8e3cff */
[----:B------:R-:W-:Y:S02]  /*2270*/  ULEA UR8, UR4, UR13, 0xe ;  /* 0x0000000d04087291 */ /* 0x000fe4000f8e70ff */
[----:B------:R-:W-:Y:S01]  /*2280*/  UIADD3 UR14, UP1, UPT, UR26, 0x80, URZ ;  /* 0x000000801a0e7890 */ /* 0x000fe2000ff3e0ff */
[----:B-1----:R-:W-:Y:S01]  /*2290*/  SHF.L.U32 R0, R12, 0x1f, RZ ;  /* 0x0000001f0c007819 */ /* 0x002fe200000006ff */
[----:B------:R-:W-:Y:S02]  /*22a0*/  UIADD3.X UR23, UPT, UPT, URZ, UR27, URZ, UP0, !UPT ;  /* 0x0000001bff177290 */ /* 0x000fe400087fe4ff */
[----:B------:R-:W-:Y:S02]  /*22b0*/  UISETP.NE.AND UP0, UPT, UR7, UR25, UPT ;  /* 0x000000190700728c */ /* 0x000fe4000bf05270 */
[----:B------:R-:W-:-:S02]  /*22c0*/  ULEA UR5, UR6, UR13, 0x3 ;  /* 0x0000000d06057291 */ /* 0x000fc4000f8e18ff */
[----:B------:R-:W-:Y:S02]  /*22d0*/  ULOP3.LUT UR9, UR9, 0xfefffff8, URZ, 0xc0, !UPT ;  /* 0xfefffff809097892 */ /* 0x000fe4000f8ec0ff */
[----:B------:R-:W-:Y:S02]  /*22e0*/  ULEA UR16, UR4, UR30, 0xc ;  /* 0x0000001e04107291 */ /* 0x000fe4000f8e60ff */
[----:B------:R-:W-:Y:S02]  /*22f0*/  UIADD3 UR8, UPT, UPT, UR8, 0x6400, URZ ;  /* 0x0000640008087890 */ /* 0x000fe4000fffe0ff */
[----:B------:R-:W-:Y:S01]  /*2300*/  UIADD3.X UR15, UPT, UPT, URZ, UR27, URZ, UP1, !UPT ;  /* 0x0000001bff0f7290 */ /* 0x000fe20008ffe4ff */
[----:B------:R4:W1:Y:S01]  /*2310*/  SYNCS.PHASECHK.TRANS64.TRYWAIT P0, [UR5+0x50], R0 ;  /* 0x00005000ff0075a7 */ /* 0x0008620008001105 */
[----:B------:R-:W-:Y:S01]  /*2320*/  UPRMT UR4, URZ, 0x5410, UR24 ;  /* 0x00005410ff047896 */ /* 0x000fe20008000018 */
[----:B------:R-:W-:Y:S01]  /*2330*/  UMOV UR32, 0x0 ;  /* 0x0000000000207882 */ /* 0x000fe20000000000 */
[----:B------:R-:W-:Y:S01]  /*2340*/  UMOV UR33, 0x10000000 ;  /* 0x1000000000217882 */ /* 0x000fe20000000000 */
[----:B------:R-:W-:Y:S01]  /*2350*/  UMOV UR11, UR35 ;  /* 0x00000023000b7c82 */ /* 0x000fe20008000000 */
[----:B------:R-:W-:Y:S01]  /*2360*/  UMOV UR12, UR36 ;  /* 0x00000024000c7c82 */ /* 0x000fe20008000000 */
[----:B------:R-:W-:Y:S01]  /*2370*/  UMOV UR20, UR36 ;  /* 0x0000002400147c82 */ /* 0x000fe20008000000 */
[----:B------:R-:W-:Y:S01]  /*2380*/  UMOV UR17, UR9 ;  /* 0x0000000900117c82 */ /* 0x000fe20008000000 */
[----:B------:R-:W-:Y:S01]  /*2390*/  UMOV UR18, UR10 ;  /* 0x0000000a00127c82 */ /* 0x000fe20008000000 */
[----:B------:R-:W-:Y:S01]  /*23a0*/  UTMALDG.3D.2CTA [UR8], [UR14], desc[UR32] ;  /* 0x000020080e0075b4 */ /* 0x000fe20008211000 */
[----:B------:R2:W-:Y:S02]  /*23b0*/  UTMALDG.3D.MULTICAST.2CTA [UR16], [UR22], UR4, desc[UR32] ;  /* 0x00002010160073b4 */ /* 0x0005e40008211804 */
[----:B--2---:R-:W-:Y:S01]  /*23c0*/  UMOV UR4, UR6 ;  /* 0x0000000600047c82 */ /* 0x004fe20008000000 */
[----:B------:R-:W-:Y:S05]  /*23d0*/  BRA.U UP0, `(.L_x_39) ;  /* 0xfffffffd00487547 */ /* 0x000fea000b83ffff */
.L_x_33:
[C---:B------:R-:W-:Y:S01]  /*23e0*/  LEA R3, R11.reuse, UR13, 0x3 ;  /* 0x0000000d0b037c11 */ /* 0x040fe2000f8e18ff */
[----:B------:R-:W-:Y:S01]  /*23f0*/  NOP ;  /* 0x0000000000007918 */ /* 0x000fe20000000000 */
[----:B-1--4-:R-:W-:Y:S02]  /*2400*/  SHF.L.U32 R0, R10, 0x1f, RZ ;  /* 0x0000001f0a007819 */ /* 0x012fe400000006ff */
[----:B------:R-:W-:Y:S02]  /*2410*/  LEA R5, R11, UR13, 0x4 ;  /* 0x0000000d0b057c11 */ /* 0x000fe4000f8e20ff */
[----:B---3--:R-:W1:Y:S02]  /*2420*/  SYNCS.PHASECHK.TRANS64.TRYWAIT P0, [R3+URZ+0xe0], R0 ;  /* 0x0000e000030075a7 */ /* 0x008e6400080011ff */
[----:B-1----:R-:W-:Y:S05]  /*2430*/  @!P0 BRA `(.L_x_40) ;  /* 0x0000006400688947 */ /* 0x002fea0003800000 */
.L_x_143:
[----:B------:R-:W3:Y:S01]  /*2440*/  LDS.128 R4, [R5+0x170] ;  /* 0x0001700005047984 */ /* 0x000ee20000000c00 */
[----:B------:R-:W-:Y:S01]  /*2450*/  UISETP.GE.AND UP0, UPT, UR42, 0x1, UPT ;  /* 0x000000012a00788c */ /* 0x000fe2000bf06270 */
[----:B------:R-:W-:Y:S01]  /*2460*/  @!PT LDS RZ, [RZ] ;  /* 0x00000000fffff984 */ /* 0x000fe20000000800 */
[----:B------:R-:W-:Y:S01]  /*2470*/  @!PT LDS RZ, [RZ] ;  /* 0x00000000fffff984 */ /* 0x000fe20000000800 */
[----:B------:R-:W-:Y:S01]  /*2480*/  @!PT LDS RZ, [RZ] ;  /* 0x00000000fffff984 */ /* 0x000fe20000000800 */
[----:B------:R-:W-:Y:S01]  /*2490*/  @!PT LDS RZ, [RZ] ;  /* 0x00000000fffff984 */ /* 0x000fe20000000800 */
[----:B------:R4:W-:Y:S06]  /*24a0*/  MEMBAR.ALL.CTA ;  /* 0x0000000000007992 */ /* 0x0009ec0000008000 */
[----:B----4-:R-:W4:Y:S01]  /*24b0*/  FENCE.VIEW.ASYNC.S ;  /* 0x00000000000073c6 */ /* 0x010f220000000000 */
[----:B---3--:R-:W-:-:S13]  /*24c0*/  LOP3.LUT P0, RZ, R6, 0x1, RZ, 0xc0, !PT ;  /* 0x0000000106ff7812 */ /* 0x008fda000780c0ff */
[----:B----4-:R-:W-:Y:S01]  /*24d0*/  VOTEU.ANY UP1, P0 ;  /* 0x0000000000ff7886 */ /* 0x010fe20000020100 */
[----:B------:R-:W-:-:S13]  /*24e0*/  PLOP3.LUT P0, PT, PT, PT, UP1, 0x80, 0x8 ;  /* 0x000000000008781c */ /* 0x000fda0003f0f018 */
[----:B-1----:R-:W-:Y:S02]  /*24f0*/  @P0 LOP3.LUT R0, R5, 0xffff, RZ, 0xc0, !PT ;  /* 0x0000ffff05000812 */ /* 0x002fe400078ec0ff */
[----:B------:R-:W-:Y:S02]  /*2500*/  @P0 MOV R2, R4 ;  /* 0x0000000400020202 */ /* 0x000fe40000000f00 */
[----:B------:R-:W-:Y:S01]  /*2510*/  @P0 R2UR UR5, R0 ;  /* 0x00000000000502ca */ /* 0x000fe200000e0000 */
[----:B------:R-:W-:Y:S01]  /*2520*/  VIADD R0, R3, 0xf0 ;  /* 0x000000f003007836 */ /* 0x000fe20000000000 */
[----:B------:R-:W-:Y:S02]  /*2530*/  @P0 SHF.R.U32.HI R4, RZ, 0x10, R5 ;  /* 0x00000010ff040819 */ /* 0x000fe40000011605 */
[----:B------:R-:W-:Y:S02]  /*2540*/  @P0 R2UR UR7, R2 ;  /* 0x00000000020702ca */ /* 0x000fe400000e0000 */
[----:B------:R-:W-:-:S02]  /*2550*/  PRMT R0, RZ, 0x654, R0 ;  /* 0x00000654ff007816 */ /* 0x000fc40000000000 */
[----:B------:R-:W-:Y:S02]  /*2560*/  @P0 R2UR UR4, R4 ;  /* 0x00000000040402ca */ /* 0x000fe400000e0000 */
[----:B------:R1:W-:Y:S03]  /*2570*/  SYNCS.ARRIVE.TRANS64.RED.A1T0 RZ, [R0+URZ], RZ ;  /* 0x000000ff00ff79a7 */ /* 0x0003e600081004ff */
[----:B------:R-:W-:-:S04]  /*2580*/  @UP1 UMOV UR31, UR5 ;  /* 0x00000005001f1c82 */ /* 0x000fc80008000000 */
[----:B------:R-:W-:-:S04]  /*2590*/  @UP1 UMOV UR37, UR7 ;  /* 0x0000000700251c82 */ /* 0x000fc80008000000 */
[----:B------:R-:W-:Y:S01]  /*25a0*/  @UP1 UMOV UR36, UR4 ;  /* 0x0000000400241c82 */ /* 0x000fe20008000000 */
[----:B------:R-:W-:Y:S05]  /*25b0*/  BRA.U !UP0, `(.L_x_41) ;  /* 0x0000000108d47547 */ /* 0x000fea000b800000 */
[----:B------:R-:W2:Y:S01]  /*25c0*/  LDCU.128 UR16, c[0x0][0xb10] ;  /* 0x00016200ff1077ac */ /* 0x000ea20008000c00 */
[----:B------:R-:W3:Y:S01]  /*25d0*/  LDCU UR12, c[0x0][0xb20] ;  /* 0x00016400ff0c77ac */ /* 0x000ee20008000800 */
[----:B------:R-:W4:Y:S01]  /*25e0*/  LDCU UR20, c[0x0][0xb0c] ;  /* 0x00016180ff1477ac */ /* 0x000f220008000800 */
[----:B------:R-:W1:Y:S01]  /*25f0*/  LDCU.64 UR8, c[0x0][0xb28] ;  /* 0x00016500ff0877ac */ /* 0x000e620008000a00 */
[----:B------:R-:W-:Y:S02]  /*2600*/  UISETP.NE.AND UP3, UPT, UR42, 0x1, UPT ;  /* 0x000000012a00788c */ /* 0x000fe4000bf65270 */
[----:B--2---:R-:W-:Y:S02]  /*2610*/  UIMAD.WIDE.U32 UR10, UR38, UR19, URZ ;  /* 0x00000013260a72a5 */ /* 0x004fe4000f8e00ff */
[----:B------:R-:W-:Y:S02]  /*2620*/  UIMAD.WIDE.U32 UR4, UR39, UR16, URZ ;  /* 0x00000010270472a5 */ /* 0x000fe4000f8e00ff */
[----:B------:R-:W-:-:S02]  /*2630*/  UISETP.NE.AND UP0, UPT, UR18, 0x1, UPT ;  /* 0x000000011200788c */ /* 0x000fc4000bf05270 */
[----:B------:R-:W-:Y:S01]  /*2640*/  UIMAD.WIDE.U32 UR22, UR31, UR19, URZ ;  /* 0x000000131f1672a5 */ /* 0x000fe2000f8e00ff */
[----:B------:R-:W-:Y:S02]  /*2650*/  UMOV UR10, UR11 ;  /* 0x0000000b000a7c82 */ /* 0x000fe40008000000 */
[----:B------:R-:W-:Y:S01]  /*2660*/  UMOV UR4, UR5 ;  /* 0x0000000500047c82 */ /* 0x000fe20008000000 */
[----:B---3--:R-:W-:Y:S02]  /*2670*/  USHF.R.U32.HI UR10, URZ, UR12, UR10 ;  /* 0x0000000cff0a7299 */ /* 0x008fe4000801160a */
[----:B----4-:R-:W-:Y:S02]  /*2680*/  UISETP.NE.AND UP2, UPT, UR20, 0x1, UPT ;  /* 0x000000011400788c */ /* 0x010fe4000bf45270 */
[----:B------:R-:W-:Y:S02]  /*2690*/  USHF.R.U32.HI UR4, URZ, UR17, UR4 ;  /* 0x00000011ff047299 */ /* 0x000fe40008011604 */
[----:B------:R-:W-:-:S02]  /*26a0*/  USEL UR5, UR38, UR10, !UP0 ;  /* 0x0000000a26057287 */ /* 0x000fc4000c000000 */
[----:B------:R-:W-:Y:S02]  /*26b0*/  USEL UR7, UR39, UR4, !UP2 ;  /* 0x0000000427077287 */ /* 0x000fe4000d000000 */
[----:B-1----:R-:W-:Y:S01]  /*26c0*/  UIMAD.WIDE.U32 UR10, UR5, UR8, URZ ;  /* 0x00000008050a72a5 */ /* 0x002fe2000f8e00ff */
[----:B------:R-:W-:Y:S01]  /*26d0*/  UMOV UR4, UR23 ;  /* 0x0000001700047c82 */ /* 0x000fe20008000000 */
[----:B------:R-:W-:Y:S02]  /*26e0*/  UIMAD.WIDE.U32 UR14, UR37, UR16, URZ ;  /* 0x00000010250e72a5 */ /* 0x000fe4000f8e00ff */
[----:B------:R-:W-:-:S03]  /*26f0*/  UIMAD.WIDE.U32 UR22, UR7, UR8, URZ ;  /* 0x00000008071672a5 */ /* 0x000fc6000f8e00ff */
[----:B------:R-:W-:Y:S01]  /*2700*/  UMOV UR10, UR11 ;  /* 0x0000000b000a7c82 */ /* 0x000fe20008000000 */
[----:B------:R-:W-:Y:S02]  /*2710*/  USHF.R.U32.HI UR4, URZ, UR12, UR4 ;  /* 0x0000000cff047299 */ /* 0x000fe40008011604 */
[----:B------:R-:W-:Y:S01]  /*2720*/  @UP3 USHF.R.U32.HI UR5, URZ, UR9, UR10 ;  /* 0x00000009ff053299 */ /* 0x000fe2000801160a */
[----:B------:R-:W-:Y:S01]  /*2730*/  UMOV UR14, UR15 ;  /* 0x0000000f000e7c82 */ /* 0x000fe20008000000 */
[----:B------:R-:W-:Y:S01]  /*2740*/  UMOV UR22, UR23 ;  /* 0x0000001700167c82 */ /* 0x000fe20008000000 */
[----:B------:R-:W-:Y:S02]  /*2750*/  USHF.R.U32.HI UR17, URZ, UR17, UR14 ;  /* 0x00000011ff117299 */ /* 0x000fe4000801160e */
[----:B------:R-:W-:Y:S02]  /*2760*/  USEL UR4, UR31, UR4, !UP0 ;  /* 0x000000041f047287 */ /* 0x000fe4000c000000 */
[----:B------:R-:W-:-:S02]  /*2770*/  @UP3 USHF.R.U32.HI UR7, URZ, UR9, UR22 ;  /* 0x00000009ff073299 */ /* 0x000fc40008011616 */
[----:B------:R-:W-:Y:S02]  /*2780*/  UIMAD UR10, UR42, UR5, URZ ;  /* 0x000000052a0a72a4 */ /* 0x000fe4000f8e02ff */
[----:B------:R-:W-:Y:S02]  /*2790*/  USEL UR5, UR37, UR17, !UP2 ;  /* 0x0000001125057287 */ /* 0x000fe4000d000000 */
[----:B------:R-:W-:Y:S02]  /*27a0*/  UIMAD UR12, UR42, UR7, URZ ;  /* 0x000000072a0c72a4 */ /* 0x000fe4000f8e02ff */
[----:B------:R-:W-:Y:S02]  /*27b0*/  UISETP.GE.AND UP0, UPT, UR4, UR10, UPT ;  /* 0x0000000a0400728c */ /* 0x000fe4000bf06270 */
[----:B------:R-:W-:Y:S02]  /*27c0*/  UIMAD.WIDE.U32 UR10, UR4, UR8, URZ ;  /* 0x00000008040a72a5 */ /* 0x000fe4000f8e00ff */
[----:B------:R-:W-:-:S02]  /*27d0*/  UISETP.GE.OR UP0, UPT, UR5, UR12, UP0 ;  /* 0x0000000c0500728c */ /* 0x000fc40008706670 */
[----:B------:R-:W-:Y:S02]  /*27e0*/  UIMAD.WIDE.U32 UR14, UR5, UR8, URZ ;  /* 0x00000008050e72a5 */ /* 0x000fe4000f8e00ff */
[----:B------:R-:W-:Y:S01]  /*27f0*/  UIADD3 UR12, UPT, UPT, -UR5, URZ, URZ ;  /* 0x000000ff050c7290 */ /* 0x000fe2000fffe1ff */
[----:B------:R-:W-:Y:S01]  /*2800*/  UMOV UR10, UR11 ;  /* 0x0000000b000a7c82 */ /* 0x000fe20008000000 */
[----:B------:R-:W-:Y:S02]  /*2810*/  UIADD3 UR11, UPT, UPT, -UR4, URZ, URZ ;  /* 0x000000ff040b7290 */ /* 0x000fe4000fffe1ff */
[----:B------:R-:W-:-:S03]  /*2820*/  USHF.R.U32.HI UR10, URZ, UR9, UR10 ;  /* 0x00000009ff0a7299 */ /* 0x000fc6000801160a */
[----:B------:R-:W-:Y:S01]  /*2830*/  @!UP0 UMOV UR8, UR15 ;  /* 0x0000000f00088c82 */ /* 0x000fe20008000000 */
[----:B------:R-:W-:Y:S02]  /*2840*/  UIMAD UR11, UR18, UR11, UR31 ;  /* 0x0000000b120b72a4 */ /* 0x000fe4000f8e021f */
[----:B------:R-:W-:Y:S02]  /*2850*/  USEL UR10, UR4, UR10, !UP3 ;  /* 0x0000000a040a7287 */ /* 0x000fe4000d800000 */
[----:B------:R-:W-:Y:S02]  /*2860*/  @!UP0 USHF.R.U32.HI UR8, URZ, UR9, UR8 ;  /* 0x00000009ff088299 */ /* 0x000fe40008011608 */
[----:B------:R-:W-:Y:S02]  /*2870*/  UIADD3 UR9, UPT, UPT, -UR10, URZ, URZ ;  /* 0x000000ff0a097290 */ /* 0x000fe4000fffe1ff */
[----:B------:R-:W-:Y:S02]  /*2880*/  @!UP0 USEL UR8, UR5, UR8, !UP3 ;  /* 0x0000000805088287 */ /* 0x000fe4000d800000 */
[----:B------:R-:W-:-:S02]  /*2890*/  UIMAD UR9, UR42, UR9, UR4 ;  /* 0x000000092a0972a4 */ /* 0x000fc4000f8e0204 */
[----:B------:R-:W-:Y:S02]  /*28a0*/  @!UP0 UIADD3 UR10, UPT, UPT, UR10, -UR8, URZ ;  /* 0x800000080a0a8290 */ /* 0x000fe4000fffe0ff */
[----:B------:R-:W-:Y:S02]  /*28b0*/  @!UP0 UIMAD UR8, UR9, UR7, UR8 ;  /* 0x00000007090882a4 */ /* 0x000fe4000f8e0208 */
[----:B------:R-:W-:Y:S02]  /*28c0*/  @!UP0 UIMAD UR4, UR42, UR10, UR5 ;  /* 0x0000000a2a0482a4 */ /* 0x000fe4000f8e0205 */
[----:B------:R-:W-:Y:S02]  /*28d0*/  UIMAD UR7, UR20, UR12, UR37 ;  /* 0x0000000c140772a4 */ /* 0x000fe4000f8e0225 */
[----:B------:R-:W-:Y:S01]  /*28e0*/  UIMAD UR31, UR4, UR18, UR11 ;  /* 0x00000012041f72a4 */ /* 0x000fe2000f8e020b */
[----:B------:R-:W-:Y:S02]  /*28f0*/  @!UP0 UMOV UR5, UR8 ;  /* 0x0000000800058c82 */ /* 0x000fe40008000000 */
[----:B------:R-:W-:-:S12]  /*2900*/  UIMAD UR37, UR5, UR20, UR7 ;  /* 0x00000014052572a4 */ /* 0x000fd8000f8e0207 */
.L_x_41:
[----:B------:R-:W3:Y:S02]  /*2910*/  LDCU UR4, c[0x0][0xb30] ;  /* 0x00016600ff0477ac */ /* 0x000ee40008000800 */
[----:B---3--:R-:W-:-:S09]  /*2920*/  UISETP.NE.AND UP0, UPT, UR4, 0x1, UPT ;  /* 0x000000010400788c */ /* 0x008fd2000bf05270 */
[----:B------:R-:W-:Y:S05]  /*2930*/  BRA.U UP0, `(.L_x_42) ;  /* 0x0000000100447547 */ /* 0x000fea000b800000 */
[----:B------:R-:W3:Y:S01]  /*2940*/  LDCU.128 UR16, c[0x0][0xb10] ;  /* 0x00016200ff1077ac */ /* 0x000ee20008000c00 */
[----:B------:R-:W4:Y:S01]  /*2950*/  LDCU UR10, c[0x0][0xb0c] ;  /* 0x00016180ff0a77ac */ /* 0x000f220008000800 */
[----:B------:R-:W1:Y:S01]  /*2960*/  LDCU UR7, c[0x0][0xb20] ;  /* 0x00016400ff0777ac */ /* 0x000e620008000800 */
[----:B---3--:R-:W-:Y:S02]  /*2970*/  UIMAD.WIDE.U32 UR8, UR37, UR16, URZ ;  /* 0x00000010250872a5 */ /* 0x008fe4000f8e00ff */
[----:B------:R-:W-:Y:S02]  /*2980*/  UIMAD.WIDE.U32 UR4, UR31, UR19, URZ ;  /* 0x000000131f0472a5 */ /* 0x000fe4000f8e00ff */
[----:B----4-:R-:W-:Y:S02]  /*2990*/  UISETP.NE.AND UP2, UPT, UR10, 0x1, UPT ;  /* 0x000000010a00788c */ /* 0x010fe4000bf45270 */
[----:B------:R-:W-:Y:S01]  /*29a0*/  UISETP.NE.AND UP0, UPT, UR18, 0x1, UPT ;  /* 0x000000011200788c */ /* 0x000fe2000bf05270 */
[----:B------:R-:W-:-:S02]  /*29b0*/  UMOV UR8, UR9 ;  /* 0x0000000900087c82 */ /* 0x000fc40008000000 */
[----:B------:R-:W-:Y:S01]  /*29c0*/  UMOV UR4, UR5 ;  /* 0x0000000500047c82 */ /* 0x000fe20008000000 */
[----:B------:R-:W-:Y:S02]  /*29d0*/  USHF.R.U32.HI UR17, URZ, UR17, UR8 ;  /* 0x00000011ff117299 */ /* 0x000fe40008011608 */
[----:B-1----:R-:W-:Y:S02]  /*29e0*/  USHF.R.U32.HI UR4, URZ, UR7, UR4 ;  /* 0x00000007ff047299 */ /* 0x002fe40008011604 */
[----:B------:R-:W-:Y:S02]  /*29f0*/  USEL UR5, UR37, UR17, !UP2 ;  /* 0x0000001125057287 */ /* 0x000fe4000d000000 */
[----:B------:R-:W-:-:S04]  /*2a00*/  USEL UR4, UR31, UR4, !UP0 ;  /* 0x000000041f047287 */ /* 0x000fc8000c000000 */
[----:B------:R-:W-:Y:S02]  /*2a10*/  UIADD3 UR7, UPT, UPT, UR5, -UR4, URZ ;  /* 0x8000000405077290 */ /* 0x000fe4000fffe0ff */
[----:B------:R-:W-:Y:S02]  /*2a20*/  UIADD3 UR4, UPT, UPT, -UR5, UR4, URZ ;  /* 0x0000000405047290 */ /* 0x000fe4000fffe1ff */
[----:B------:R-:W-:Y:S02]  /*2a30*/  UIMAD UR31, UR7, UR18, UR31 ;  /* 0x00000012071f72a4 */ /* 0x000fe4000f8e021f */
[----:B------:R-:W-:-:S12]  /*2a40*/  UIMAD UR37, UR4, UR10, UR37 ;  /* 0x0000000a042572a4 */ /* 0x000fd8000f8e0225 */
.L_x_42:
[----:B------:R-:W-:Y:S01]  /*2a50*/  VIADD R11, R11, 0x1 ;  /* 0x000000010b0b7836 */ /* 0x000fe20000000000 */
[----:B------:R-:W-:Y:S02]  /*2a60*/  R2UR UR5, R87 ;  /* 0x00000000570572ca */ /* 0x000fe400000e0000 */
[----:B------:R-:W-:Y:S02]  /*2a70*/  R2UR UR4, R86 ;  /* 0x00000000560472ca */ /* 0x000fe400000e0000 */
[C---:B------:R-:W-:Y:S02]  /*2a80*/  ISETP.NE.AND P0, PT, R11.reuse, 0x2, PT ;  /* 0x000000020b00780c */ /* 0x040fe40003f05270 */
[----:B------:R-:W-:Y:S02]  /*2a90*/  PLOP3.LUT P1, PT, PT, PT, PT, 0x80, 0x8 ;  /* 0x000000000008781c */ /* 0x000fe40003f2f070 */
[----:B------:R-:W-:Y:S02]  /*2aa0*/  SEL R3, RZ, 0x1, P0 ;  /* 0x00000001ff037807 */ /* 0x000fe40000000000 */
[----:B------:R-:W-:-:S02]  /*2ab0*/  SEL R11, R11, RZ, P0 ;  /* 0x000000ff0b0b7207 */ /* 0x000fc40000000000 */
[----:B------:R-:W-:Y:S01]  /*2ac0*/  LOP3.LUT R10, R10, R3, RZ, 0x3c, !PT ;  /* 0x000000030a0a7212 */ /* 0x000fe200078e3cff */
[----:B------:R-:W-:Y:S02]  /*2ad0*/  UIADD3 UR32, UPT, UPT, UR37, UR5, URZ ;  /* 0x0000000525207290 */ /* 0x000fe4000fffe0ff */
[----:B------:R-:W-:Y:S01]  /*2ae0*/  UIADD3 UR33, UPT, UPT, UR31, UR4, URZ ;  /* 0x000000041f217290 */ /* 0x000fe2000fffe0ff */
[----:B------:R-:W-:Y:S11]  /*2af0*/  BRA.U UP1, `(.L_x_43) ;  /* 0xfffffff101387547 */ /* 0x000ff6000b83ffff */
[----:B------:R-:W-:Y:S01]  /*2b00*/  UIADD3 UR13, UPT, UPT, UR13, 0x50, URZ ;  /* 0x000000500d0d7890 */ /* 0x000fe2000fffe0ff */
[----:B------:R-:W-:-:S03]  /*2b10*/  SHF.L.U32 R3, R12, 0x1f, RZ ;  /* 0x0000001f0c037819 */ /* 0x000fc600000006ff */
[----:B------:R-:W-:-:S09]  /*2b20*/  ULEA UR4, UR6, UR13, 0x3 ;  /* 0x0000000d06047291 */ /* 0x000fd2000f8e18ff */
[----:B------:R-:W3:Y:S02]  /*2b30*/  SYNCS.PHASECHK.TRANS64.TRYWAIT P0, [UR4], R3 ;  /* 0x00000003ff0075a7 */ /* 0x000ee40008001104 */
[----:B---3--:R-:W-:Y:S05]  /*2b40*/  @!P0 BRA `(.L_x_44) ;  /* 0x0000005c00b88947 */ /* 0x008fea0003800000 */
.L_x_145:
[----:B------:R-:W-:-:S04]  /*2b50*/  UIADD3 UR4, UPT, UPT, UR6, 0x1, URZ ;  /* 0x0000000106047890 */ /* 0x000fc8000fffe0ff */
[----:B------:R-:W-:-:S04]  /*2b60*/  UISETP.NE.AND UP0, UPT, UR4, 0xa, UPT ;  /* 0x0000000a0400788c */ /* 0x000fc8000bf05270 */
[----:B------:R-:W-:Y:S02]  /*2b70*/  USEL UR6, URZ, 0x1, UP0 ;  /* 0x00000001ff067887 */ /* 0x000fe40008000000 */
[----:B------:R-:W-:-:S04]  /*2b80*/  USEL UR4, UR4, URZ, UP0 ;  /* 0x000000ff04047287 */ /* 0x000fc80008000000 */
[----:B------:R-:W-:Y:S01]  /*2b90*/  ULEA UR5, UR4, UR13, 0x3 ;  /* 0x0000000d04057291 */ /* 0x000fe2000f8e18ff */
[----:B------:R-:W-:-:S04]  /*2ba0*/  LOP3.LUT R2, R12, UR6, RZ, 0x3c, !PT ;  /* 0x000000060c027c12 */ /* 0x000fc8000f8e3cff */
[----:B-1----:R-:W-:-:S04]  /*2bb0*/  SHF.L.U32 R3, R2, 0x1f, RZ ;  /* 0x0000001f02037819 */ /* 0x002fc800000006ff */
[----:B------:R-:W1:Y:S02]  /*2bc0*/  SYNCS.PHASECHK.TRANS64.TRYWAIT P0, [UR5], R3 ;  /* 0x00000003ff0075a7 */ /* 0x000e640008001105 */
[----:B-1----:R-:W-:Y:S05]  /*2bd0*/  @!P0 BRA `(.L_x_45) ;  /* 0x0000005c00ac8947 */ /* 0x002fea0003800000 */
.L_x_147:
        /* <DEDUP_REMOVED lines=9> */
.L_x_149:
        /* <DEDUP_REMOVED lines=9> */
.L_x_151:
        /* <DEDUP_REMOVED lines=9> */
.L_x_153:
        /* <DEDUP_REMOVED lines=9> */
.L_x_155:
        /* <DEDUP_REMOVED lines=9> */
.L_x_157:
        /* <DEDUP_REMOVED lines=9> */
.L_x_159:
        /* <DEDUP_REMOVED lines=9> */
.L_x_161:
[----:B------:R-:W-:-:S04]  /*2fd0*/  UIADD3 UR4, UPT, UPT, UR4, 0x1, URZ ;  /* 0x0000000104047890 */ /* 0x000fc8000fffe0ff */
[----:B------:R-:W-:-:S04]  /*2fe0*/  UISETP.NE.AND UP0, UPT, UR4, 0xa, UPT ;  /* 0x0000000a0400788c */ /* 0x000fc8000bf05270 */
[----:B------:R-:W-:Y:S02]  /*2ff0*/  USEL UR5, URZ, 0x1, UP0 ;  /* 0x00000001ff057887 */ /* 0x000fe40008000000 */
[----:B------:R-:W-:-:S04]  /*3000*/  USEL UR4, UR4, URZ, UP0 ;  /* 0x000000ff04047287 */ /* 0x000fc80008000000 */
[----:B------:R-:W-:Y:S01]  /*3010*/  ULEA UR4, UR4, UR13, 0x3 ;  /* 0x0000000d04047291 */ /* 0x000fe2000f8e18ff */
[----:B-1----:R-:W-:-:S04]  /*3020*/  LOP3.LUT R3, R2, UR5, RZ, 0x3c, !PT ;  /* 0x0000000502037c12 */ /* 0x002fc8000f8e3cff */
[----:B------:R-:W-:Y:S01]  /*3030*/  SHF.L.U32 R3, R3, 0x1f, RZ ;  /* 0x0000001f03037819 */ /* 0x000fe200000006ff */
[----:B------:R-:W-:-:S07]  /*3040*/  IMAD.U32 R0, RZ, RZ, UR4 ;  /* 0x00000004ff007e24 */ /* 0x000fce000f8e00ff */
.L_x_53:
[----:B-1----:R1:W3:Y:S02]  /*3050*/  SYNCS.PHASECHK.TRANS64.TRYWAIT P0, [R0+URZ], R3 ;  /* 0x00000003000075a7 */ /* 0x0022e400080011ff */
[----:B---3--:R-:W-:Y:S05]  /*3060*/  @!P0 NANOSLEEP.SYNCS 0x989680 ;  /* 0x009896800000895d */ /* 0x008fea0003900000 */
[----:B------:R-:W3:Y:S02]  /*3070*/  @!P0 SYNCS.PHASECHK.TRANS64 P0, [R0+URZ], R3 ;  /* 0x00000003000085a7 */ /* 0x000ee400080010ff */
[----:B--23--:R-:W-:Y:S05]  /*3080*/  @P0 EXIT ;  /* 0x000000000000094d */ /* 0x00cfea0003800000 */
[----:B------:R-:W-:Y:S05]  /*3090*/  BRA `(.L_x_53) ;  /* 0xfffffffc00ec7947 */ /* 0x000fea000383ffff */
.L_x_23:
[----:B------:R-:W2:Y:S02]  /*30a0*/  S2UR UR4, SR_CgaCtaId ;  /* 0x00000000000479c3 */ /* 0x000ea40000008800 */
[----:B--2---:R-:W-:-:S04]  /*30b0*/  UISETP.NE.AND UP0, UPT, UR4, URZ, UPT ;  /* 0x000000ff0400728c */ /* 0x004fc8000bf05270 */
[----:B------:R-:W-:-:S09]  /*30c0*/  UISETP.NE.OR UP0, UPT, UR20, 0x1, UP0 ;  /* 0x000000011400788c */ /* 0x000fd20008705670 */
[----:B------:R-:W-:Y:S05]  /*30d0*/  BRA.U UP0, `(.L_x_54) ;  /* 0x00000005004c7547 */ /* 0x000fea000b800000 */
[----:B------:R-:W2:Y:S01]  /*30e0*/  S2UR UR5, SR_CgaCtaId ;  /* 0x00000000000579c3 */ /* 0x000ea20000008800 */
[----:B------:R-:W-:Y:S01]  /*30f0*/  UMOV UR4, 0x400 ;  /* 0x0000040000047882 */ /* 0x000fe20000000000 */
[----:B------:R-:W-:Y:S01]  /*3100*/  ISETP.GE.U32.AND P2, PT, R3, 0x8, PT ;  /* 0x000000080300780c */ /* 0x000fe20003f46070 */
[----:B------:R-:W-:Y:S01]  /*3110*/  IMAD.MOV.U32 R12, RZ, RZ, 0x1 ;  /* 0x00000001ff0c7424 */ /* 0x000fe200078e00ff */
[----:B------:R-:W-:Y:S02]  /*3120*/  CS2R R10, SRZ ;  /* 0x00000000000a7805 */ /* 0x000fe4000001ff00 */
[----:B------:R-:W-:Y:S01]  /*3130*/  CS2R R8, SRZ ;  /* 0x0000000000087805 */ /* 0x000fe2000001ff00 */
[----:B--2---:R-:W-:-:S03]  /*3140*/  ULEA UR6, UR5, UR4, 0x18 ;  /* 0x0000000405067291 */ /* 0x004fc6000f8ec0ff */
[----:B------:R-:W-:-:S09]  /*3150*/  UMOV UR5, URZ ;  /* 0x000000ff00057c82 */ /* 0x000fd20008000000 */
.L_x_58:
[----:B------:R-:W-:Y:S02]  /*3160*/  LEA R0, R8, UR6, 0x3 ;  /* 0x0000000608007c11 */ /* 0x000fe4000f8e18ff */
[----:B------:R-:W-:-:S03]  /*3170*/  SHF.L.U32 R5, R9, 0x1f, RZ ;  /* 0x0000001f09057819 */ /* 0x000fc600000006ff */
[----:B------:R-:W-:Y:S01]  /*3180*/  VIADD R4, R0, 0x150 ;  /* 0x0000015000047836 */ /* 0x000fe20000000000 */
[----:B------:R-:W2:Y:S02]  /*3190*/  SYNCS.PHASECHK.TRANS64.TRYWAIT P0, [R0+URZ+0x140], R5 ;  /* 0x00014005000075a7 */ /* 0x000ea400080011ff */
[----:B--2---:R-:W-:Y:S05]  /*31a0*/  @!P0 BRA `(.L_x_55) ;  /* 0x0000005800f88947 */ /* 0x004fea0003800000 */
.L_x_162:
[----:B------:R-:W-:Y:S01]  /*31b0*/  ULEA UR4, UR5, UR6, 0x3 ;  /* 0x0000000605047291 */ /* 0x000fe2000f8e18ff */
[----:B------:R-:W-:Y:S01]  /*31c0*/  PRMT R4, RZ, 0x654, R4 ;  /* 0x00000654ff047816 */ /* 0x000fe20000000004 */
[----:B--2---:R-:W-:Y:S01]  /*31d0*/  @!P2 IMAD.MOV.U32 R5, RZ, RZ, 0x10 ;  /* 0x00000010ff05a424 */ /* 0x004fe200078e00ff */
[----:B------:R-:W-:Y:S01]  /*31e0*/  SHF.L.U32 R7, R12, 0x1f, RZ ;  /* 0x0000001f0c077819 */ /* 0x000fe200000006ff */
[----:B------:R-:W-:Y:S01]  /*31f0*/  UIADD3 UR7, UPT, UPT, UR4, 0xe0, URZ ;  /* 0x000000e004077890 */ /* 0x000fe2000fffe0ff */
[----:B------:R2:W-:Y:S05]  /*3200*/  SYNCS.ARRIVE.TRANS64.RED.A1T0 RZ, [R4+URZ], RZ ;  /* 0x000000ff04ff79a7 */ /* 0x0005ea00081004ff */
[----:B------:R-:W-:Y:S01]  /*3210*/  IMAD.U32 R0, RZ, RZ, UR7 ;  /* 0x00000007ff007e24 */ /* 0x000fe2000f8e00ff */
[----:B------:R-:W3:Y:S04]  /*3220*/  SYNCS.PHASECHK.TRANS64.TRYWAIT P0, [UR4+0xf0], R7 ;  /* 0x0000f007ff0075a7 */ /* 0x000ee80008001104 */
[----:B------:R-:W-:Y:S01]  /*3230*/  PRMT R13, R3, 0x654, R0 ;  /* 0x00000654030d7816 */ /* 0x000fe20000000000 */
[----:B--23--:R-:W-:Y:S06]  /*3240*/  @!P0 BRA `(.L_x_56) ;  /* 0x0000005800e48947 */ /* 0x00cfec0003800000 */
.L_x_164:
[----:B------:R-:W-:Y:S01]  /*3250*/  ULEA UR8, UR5, UR6, 0x4 ;  /* 0x0000000605087291 */ /* 0x000fe2000f8e20ff */
[----:B------:R-:W-:Y:S01]  /*3260*/  SEL R2, R13, R2, !P2 ;  /* 0x000000020d027207 */ /* 0x000fe20005000000 */
[----:B------:R-:W-:Y:S01]  /*3270*/  UIADD3 UR9, UPT, UPT, UR4, 0xe0, URZ ;  /* 0x000000e004097890 */ /* 0x000fe2000fffe0ff */
[----:B--2---:R-:W-:Y:S01]  /*3280*/  LEA R0, R11, UR6, 0x3 ;  /* 0x000000060b007c11 */ /* 0x004fe2000f8e18ff */
[----:B------:R-:W-:Y:S01]  /*3290*/  UIADD3 UR8, UPT, UPT, UR8, 0x170, URZ ;  /* 0x0000017008087890 */ /* 0x000fe2000fffe0ff */
[----:B------:R2:W-:Y:S01]  /*32a0*/  @!P2 SYNCS.ARRIVE.TRANS64.RED RZ, [R2+URZ], R5 ;  /* 0x0000000502ffa9a7 */ /* 0x0005e200080004ff */
[----:B------:R-:W-:Y:S01]  /*32b0*/  UIADD3 UR4, UPT, UPT, UR5, 0x1, URZ ;  /* 0x0000000105047890 */ /* 0x000fe2000fffe0ff */
[----:B------:R-:W-:-:S03]  /*32c0*/  VIADD R8, R8, 0x1 ;  /* 0x0000000108087836 */ /* 0x000fc60000000000 */
[----:B------:R-:W-:Y:S02]  /*32d0*/  UISETP.NE.AND UP0, UPT, UR4, 0x2, UPT ;  /* 0x000000020400788c */ /* 0x000fe4000bf05270 */
[----:B------:R-:W-:Y:S01]  /*32e0*/  ISETP.NE.AND P0, PT, R8, 0x2, PT ;  /* 0x000000020800780c */ /* 0x000fe20003f05270 */
[----:B------:R-:W-:Y:S06]  /*32f0*/  UGETNEXTWORKID.BROADCAST [UR8], [UR9] ;  /* 0x00000000080073ca */ /* 0x000fec0008000100 */
[----:B------:R-:W-:Y:S02]  /*3300*/  USEL UR7, URZ, 0x1, UP0 ;  /* 0x00000001ff077887 */ /* 0x000fe40008000000 */
[----:B------:R-:W-:-:S04]  /*3310*/  USEL UR5, UR4, URZ, UP0 ;  /* 0x000000ff04057287 */ /* 0x000fc80008000000 */
[----:B------:R-:W-:Y:S02]  /*3320*/  LOP3.LUT R12, R12, UR7, RZ, 0x3c, !PT ;  /* 0x000000070c0c7c12 */ /* 0x000fe4000f8e3cff */
[----:B--2---:R-:W-:-:S04]  /*3330*/  SHF.L.U32 R5, R10, 0x1f, RZ ;  /* 0x0000001f0a057819 */ /* 0x004fc800000006ff */
[----:B------:R-:W2:Y:S02]  /*3340*/  SYNCS.PHASECHK.TRANS64.TRYWAIT P1, [R0+URZ+0xe0], R5 ;  /* 0x0000e005000075a7 */ /* 0x000ea400080211ff */
[----:B--2---:R-:W-:Y:S05]  /*3350*/  @!P1 BRA `(.L_x_57) ;  /* 0x0000005800b89947 */ /* 0x004fea0003800000 */
.L_x_165:
[C---:B------:R-:W-:Y:S01]  /*3360*/  LEA R4, R11.reuse, UR6, 0x4 ;  /* 0x000000060b047c11 */ /* 0x040fe2000f8e20ff */
[----:B--2---:R-:W-:Y:S01]  /*3370*/  VIADD R0, R0, 0xf0 ;  /* 0x000000f000007836 */ /* 0x004fe20000000000 */
[----:B------:R-:W-:Y:S01]  /*3380*/  SEL R8, R8, RZ, P0 ;  /* 0x000000ff08087207 */ /* 0x000fe20000000000 */
[----:B------:R-:W-:-:S03]  /*3390*/  VIADD R11, R11, 0x1 ;  /* 0x000000010b0b7836 */ /* 0x000fc60000000000 */
[----:B------:R-:W2:Y:S01]  /*33a0*/  LDS.128 R4, [R4+0x170] ;  /* 0x0001700004047984 */ /* 0x000ea20000000c00 */
[----:B------:R-:W-:Y:S02]  /*33b0*/  PRMT R0, RZ, 0x654, R0 ;  /* 0x00000654ff007816 */ /* 0x000fe40000000000 */
[C---:B------:R-:W-:Y:S01]  /*33c0*/  ISETP.NE.AND P1, PT, R11.reuse, 0x2, PT ;  /* 0x000000020b00780c */ /* 0x040fe20003f25270 */
[----:B------:R-:W-:Y:S01]  /*33d0*/  @!PT LDS RZ, [RZ] ;  /* 0x00000000fffff984 */ /* 0x000fe20000000800 */
[----:B------:R-:W-:Y:S01]  /*33e0*/  @!PT LDS RZ, [RZ] ;  /* 0x00000000fffff984 */ /* 0x000fe20000000800 */
[----:B------:R-:W-:Y:S01]  /*33f0*/  @!PT LDS RZ, [RZ] ;  /* 0x00000000fffff984 */ /* 0x000fe20000000800 */
[----:B------:R-:W-:Y:S01]  /*3400*/  @!PT LDS RZ, [RZ] ;  /* 0x00000000fffff984 */ /* 0x000fe20000000800 */
[----:B------:R3:W-:Y:S06]  /*3410*/  MEMBAR.ALL.CTA ;  /* 0x0000000000007992 */ /* 0x0007ec0000008000 */
[----:B---3--:R-:W3:Y:S01]  /*3420*/  FENCE.VIEW.ASYNC.S ;  /* 0x00000000000073c6 */ /* 0x008ee20000000000 */
[----:B------:R-:W-:Y:S01]  /*3430*/  SEL R11, R11, RZ, P1 ;  /* 0x000000ff0b0b7207 */ /* 0x000fe20000800000 */
[----:B---3--:R3:W-:Y:S01]  /*3440*/  SYNCS.ARRIVE.TRANS64.RED.A1T0 RZ, [R0+URZ], RZ ;  /* 0x000000ff00ff79a7 */ /* 0x0087e200081004ff */
[----:B--2---:R-:W-:-:S02]  /*3450*/  LOP3.LUT P3, RZ, R6, 0x1, RZ, 0xc0, !PT ;  /* 0x0000000106ff7812 */ /* 0x004fc4000786c0ff */
[----:B------:R-:W-:-:S04]  /*3460*/  SEL R5, RZ, 0x1, P1 ;  /* 0x00000001ff057807 */ /* 0x000fc80000800000 */
[----:B------:R-:W-:Y:S02]  /*3470*/  LOP3.LUT R10, R10, R5, RZ, 0x3c, !PT ;  /* 0x000000050a0a7212 */ /* 0x000fe400078e3cff */
[----:B---3--:R-:W-:-:S04]  /*3480*/  SEL R0, RZ, 0x1, P0 ;  /* 0x00000001ff007807 */ /* 0x008fc80000000000 */
[----:B------:R-:W-:Y:S01]  /*3490*/  LOP3.LUT R9, R9, R0, RZ, 0x3c, !PT ;  /* 0x0000000009097212 */ /* 0x000fe200078e3cff */
[----:B------:R-:W-:Y:S06]  /*34a0*/  @P3 BRA `(.L_x_58) ;  /* 0xfffffffc002c3947 */ /* 0x000fec000383ffff */
[----:B------:R-:W-:Y:S01]  /*34b0*/  ULEA UR4, UR5, UR6, 0x3 ;  /* 0x0000000605047291 */ /* 0x000fe2000f8e18ff */
[----:B------:R-:W-:-:S08]  /*34c0*/  SHF.L.U32 R3, R12, 0x1f, RZ ;  /* 0x0000001f0c037819 */ /* 0x000fd000000006ff */
[----:B------:R-:W2:Y:S02]  /*34d0*/  SYNCS.PHASECHK.TRANS64 P0, [UR4+0xf0], R3 ;  /* 0x0000f003ff0075a7 */ /* 0x000ea40008001004 */
[----:B--2---:R-:W-:Y:S05]  /*34e0*/  @P0 BRA `(.L_x_59) ;  /* 0x0000000000080947 */ /* 0x004fea0003800000 */
[----:B------:R-:W2:Y:S02]  /*34f0*/  SYNCS.PHASECHK.TRANS64.TRYWAIT P0, [UR4+0xf0], R3 ;  /* 0x0000f003ff0075a7 */ /* 0x000ea40008001104 */
[----:B--2---:R-:W-:Y:S05]  /*3500*/  @!P0 BRA `(.L_x_60) ;  /* 0x0000005800608947 */ /* 0x004fea0003800000 */
.L_x_59:
[----:B------:R-:W-:-:S04]  /*3510*/  UIADD3 UR7, UPT, UPT, UR5, 0x1, URZ ;  /* 0x0000000105077890 */ /* 0x000fc8000fffe0ff */
[----:B------:R-:W-:-:S04]  /*3520*/  UISETP.NE.AND UP0, UPT, UR7, 0x2, UPT ;  /* 0x000000020700788c */ /* 0x000fc8000bf05270 */
[----:B------:R-:W-:Y:S02]  /*3530*/  USEL UR8, URZ, 0x1, UP0 ;  /* 0x00000001ff087887 */ /* 0x000fe40008000000 */
[----:B------:R-:W-:-:S04]  /*3540*/  USEL UR7, UR7, URZ, UP0 ;  /* 0x000000ff07077287 */ /* 0x000fc80008000000 */
[----:B------:R-:W-:Y:S01]  /*3550*/  ULEA UR7, UR7, UR6, 0x3 ;  /* 0x0000000607077291 */ /* 0x000fe2000f8e18ff */
[----:B--2---:R-:W-:-:S04]  /*3560*/  LOP3.LUT R3, R12, UR8, RZ, 0x3c, !PT ;  /* 0x000000080c037c12 */ /* 0x004fc8000f8e3cff */
[----:B------:R-:W-:-:S04]  /*3570*/  SHF.L.U32 R0, R3, 0x1f, RZ ;  /* 0x0000001f03007819 */ /* 0x000fc800000006ff */
[----:B------:R-:W2:Y:S02]  /*3580*/  SYNCS.PHASECHK.TRANS64 P0, [UR7+0xf0], R0 ;  /* 0x0000f000ff0075a7 */ /* 0x000ea40008001007 */
[----:B-12---:R-:W-:Y:S05]  /*3590*/  @P0 EXIT ;  /* 0x000000000000094d */ /* 0x006fea0003800000 */
[----:B------:R-:W-:Y:S02]  /*35a0*/  SHF.L.U32 R3, R3, 0x1f, RZ ;  /* 0x0000001f03037819 */ /* 0x000fe400000006ff */
[----:B------:R-:W-:-:S07]  /*35b0*/  MOV R0, UR7 ;  /* 0x0000000700007c02 */ /* 0x000fce0008000f00 */
.L_x_61:
[----:B-1----:R1:W2:Y:S02]  /*35c0*/  SYNCS.PHASECHK.TRANS64.TRYWAIT P0, [R0+URZ+0xf0], R3 ;  /* 0x0000f003000075a7 */ /* 0x0022a400080011ff */
[----:B--2---:R-:W-:Y:S05]  /*35d0*/  @!P0 NANOSLEEP.SYNCS 0x989680 ;  /* 0x009896800000895d */ /* 0x004fea0003900000 */
[----:B------:R-:W2:Y:S02]  /*35e0*/  @!P0 SYNCS.PHASECHK.TRANS64 P0, [R0+URZ+0xf0], R3 ;  /* 0x0000f003000085a7 */ /* 0x000ea400080010ff */
[----:B--2---:R-:W-:Y:S05]  /*35f0*/  @P0 EXIT ;  /* 0x000000000000094d */ /* 0x004fea0003800000 */
[----:B------:R-:W-:Y:S05]  /*3600*/  BRA `(.L_x_61) ;  /* 0xfffffffc00ec7947 */ /* 0x000fea000383ffff */
.L_x_54:
[----:B------:R-:W-:Y:S05]  /*3610*/  BRA.U UP5, `(.L_x_62) ;  /* 0x0000001105dc7547 */ /* 0x000fea000b800000 */
[----:B------:R-:W2:Y:S01]  /*3620*/  S2UR UR7, SR_CgaCtaId ;  /* 0x00000000000779c3 */ /* 0x000ea20000008800 */
[----:B------:R-:W-:Y:S01]  /*3630*/  UMOV UR4, 0x40 ;  /* 0x0000004000047882 */ /* 0x000fe20000000000 */
[----:B------:R-:W-:Y:S01]  /*3640*/  NOP ;  /* 0x0000000000007918 */ /* 0x000fe20000000000 */
[----:B------:R-:W-:Y:S01]  /*3650*/  UMOV UR6, 0x400 ;  /* 0x0000040000067882 */ /* 0x000fe20000000000 */
[----:B--2---:R-:W-:Y:S02]  /*3660*/  ULEA UR5, UR7, UR4, 0x18 ;  /* 0x0000000407057291 */ /* 0x004fe4000f8ec0ff */
[----:B------:R-:W-:-:S07]  /*3670*/  ULEA UR6, UR7, UR6, 0x18 ;  /* 0x0000000607067291 */ /* 0x000fce000f8ec0ff */
[----:B------:R-:W2:Y:S02]  /*3680*/  LDS.U8 R3, [UR5+0x1c] ;  /* 0x00001c05ff037984 */ /* 0x000ea40008000000 */
[----:B--2---:R-:W-:-:S13]  /*3690*/  ISETP.NE.AND P0, PT, R3, RZ, PT ;  /* 0x000000ff0300720c */ /* 0x004fda0003f05270 */
[----:B------:R-:W-:Y:S05]  /*36a0*/  @P0 BRA `(.L_x_63) ;  /* 0x0000000400080947 */ /* 0x000fea0003800000 */
[----:B------:R-:W-:Y:S02]  /*36b0*/  UISETP.NE.U32.AND UP1, UPT, UR46, 0x1, UPT ;  /* 0x000000012e00788c */ /* 0x000fe4000bf25070 */
[----:B------:R-:W-:-:S07]  /*36c0*/  UIADD3 UR7, UPT, UPT, UR5, 0x8, URZ ;  /* 0x0000000805077890 */ /* 0x000fce000fffe0ff */
[----:B------:R-:W-:Y:S05]  /*36d0*/  BRA.U !UP1, `(.L_x_64) ;  /* 0x00000001099c7547 */ /* 0x000fea000b800000 */
[----:B------:R-:W-:Y:S01]  /*36e0*/  ELECT P0, URZ, PT ;  /* 0x0000000000ff782f */ /* 0x000fe20003800000 */
[----:B------:R-:W-:-:S12]  /*36f0*/  BSSY B0, `(.L_x_64) ;  /* 0x0000025000007945 */ /* 0x000fd80003800000 */
[----:B------:R-:W-:Y:S05]  /*3700*/  @!P0 BRA `(.L_x_65) ;  /* 0x00000000008c8947 */ /* 0x000fea0003800000 */
[----:B------:R-:W-:-:S05]  /*3710*/  UMOV UR4, 0x10 ;  /* 0x0000001000047882 */ /* 0x000fca0000000000 */
[----:B------:R-:W-:Y:S04]  /*3720*/  DEPBAR.LE SB2, 0x36 ;  /* 0x0000ad800000791a */ /* 0x000fe80000000000 */
[----:B------:R-:W2:Y:S02]  /*3730*/  UTCATOMSWS.2CTA.FIND_AND_SET.ALIGN UP0, UR4, UR4 ;  /* 0x00000004000475e3 */ /* 0x000ea40008200800 */
[----:B--2---:R-:W-:Y:S01]  /*3740*/  MOV R10, UR4 ;  /* 0x00000004000a7c02 */ /* 0x004fe20008000f00 */
[----:B------:R-:W-:Y:S06]  /*3750*/  BRA.U UP0, `(.L_x_66) ;  /* 0x0000000100187547 */ /* 0x000fec000b800000 */
.L_x_67:
[----:B------:R-:W-:Y:S05]  /*3760*/  NANOSLEEP 0x64 ;  /* 0x000000640000795d */ /* 0x000fea0003800000 */
[----:B------:R-:W-:-:S05]  /*3770*/  UMOV UR4, 0x10 ;  /* 0x0000001000047882 */ /* 0x000fca0000000000 */
[----:B------:R-:W-:Y:S04]  /*3780*/  DEPBAR.LE SB2, 0x36 ;  /* 0x0000ad800000791a */ /* 0x000fe80000000000 */
[----:B------:R-:W2:Y:S02]  /*3790*/  UTCATOMSWS.2CTA.FIND_AND_SET.ALIGN UP0, UR4, UR4 ;  /* 0x00000004000475e3 */ /* 0x000ea40008200800 */
[----:B--2---:R-:W-:Y:S01]  /*37a0*/  MOV R10, UR4 ;  /* 0x00000004000a7c02 */ /* 0x004fe20008000f00 */
[----:B------:R-:W-:Y:S05]  /*37b0*/  BRA.U !UP0, `(.L_x_67) ;  /* 0xfffffffd08e87547 */ /* 0x000fea000b83ffff */
.L_x_66:
[----:B------:R-:W2:Y:S01]  /*37c0*/  LDS R6, [UR5+0x10] ;  /* 0x00001005ff067984 */ /* 0x000ea20008000800 */
[----:B------:R-:W-:Y:S01]  /*37d0*/  IMAD.U32 R3, RZ, RZ, UR6 ;  /* 0x00000006ff037e24 */ /* 0x000fe2000f8e00ff */
[----:B------:R-:W-:-:S03]  /*37e0*/  MOV R4, UR45 ;  /* 0x0000002d00047c02 */ /* 0x000fc60008000f00 */
[----:B------:R-:W-:Y:S01]  /*37f0*/  VIADD R3, R3, 0x190 ;  /* 0x0000019003037836 */ /* 0x000fe20000000000 */
[----:B--2---:R-:W-:-:S04]  /*3800*/  SHF.L.U32 R6, R6, 0x1f, RZ ;  /* 0x0000001f06067819 */ /* 0x004fc800000006ff */
[----:B------:R-:W2:Y:S02]  /*3810*/  SYNCS.PHASECHK.TRANS64.TRYWAIT P0, [UR5+0x8], R6 ;  /* 0x00000806ff0075a7 */ /* 0x000ea40008001105 */
[----:B--2---:R-:W-:Y:S05]  /*3820*/  @P0 BRA `(.L_x_68) ;  /* 0x0000000000080947 */ /* 0x004fea0003800000 */
[----:B------:R-:W2:Y:S02]  /*3830*/  SYNCS.PHASECHK.TRANS64.TRYWAIT P0, [UR5+0x8], R6 ;  /* 0x00000806ff0075a7 */ /* 0x000ea40008001105 */
[----:B--2---:R-:W-:Y:S05]  /*3840*/  @!P0 BRA `(.L_x_69) ;  /* 0x0000005400a88947 */ /* 0x004fea0003800000 */
.L_x_68:
[----:B------:R-:W-:Y:S01]  /*3850*/  PRMT R4, R4, 0x654, R3 ;  /* 0x0000065404047816 */ /* 0x000fe20000000003 */
[----:B------:R-:W-:Y:S01]  /*3860*/  HFMA2 R3, -RZ, RZ, 0, 5.9604644775390625e-08 ;  /* 0x00000001ff037431 */ /* 0x000fe200000001ff */
[----:B------:R-:W-:Y:S01]  /*3870*/  UPRMT UR4, UR45, 0x654, UR7 ;  /* 0x000006542d047896 */ /* 0x000fe20008000007 */
[----:B------:R-:W-:Y:S02]  /*3880*/  IMAD.MOV.U32 R7, RZ, RZ, 0xffff ;  /* 0x0000ffffff077424 */ /* 0x000fe400078e00ff */
[----:B--2---:R-:W-:Y:S02]  /*3890*/  IMAD.MOV.U32 R6, RZ, RZ, 0x4 ;  /* 0x00000004ff067424 */ /* 0x004fe400078e00ff */
[----:B------:R-:W-:Y:S01]  /*38a0*/  IMAD.SHL.U32 R9, R10, 0x20, RZ ;  /* 0x000000200a097824 */ /* 0x000fe200078e00ff */
[----:B------:R-:W-:Y:S02]  /*38b0*/  MOV R5, UR4 ;  /* 0x0000000400057c02 */ /* 0x000fe40008000f00 */
[-C--:B------:R-:W-:Y:S01]  /*38c0*/  SHF.L.U32 R8, R7, R10.reuse, RZ ;  /* 0x0000000a07087219 */ /* 0x080fe200000006ff */
[----:B------:R2:W-:Y:S01]  /*38d0*/  SYNCS.ARRIVE.TRANS64.RED RZ, [UR4], R6 ;  /* 0x00000006ffff79a7 */ /* 0x0005e20008000404 */
[----:B------:R-:W-:Y:S01]  /*38e0*/  SHF.L.U32 R7, R3, R10, RZ ;  /* 0x0000000a03077219 */ /* 0x000fe200000006ff */
[----:B------:R2:W-:Y:S04]  /*38f0*/  STS [UR6+0x190], R9 ;  /* 0x00019009ff007988 */ /* 0x0005e80008000806 */
[----:B------:R2:W-:Y:S04]  /*3900*/  STAS [R4.64], R10 ;  /* 0x0000000a04007dbd */ /* 0x0005e8000c0008ff */
[----:B------:R2:W-:Y:S04]  /*3910*/  ATOMS.OR RZ, [UR5+0x14], R8 ;  /* 0x00001408ffff798c */ /* 0x0005e8000b000005 */
[----:B------:R2:W-:Y:S04]  /*3920*/  ATOMS.OR RZ, [UR5+0x18], R7 ;  /* 0x00001807ffff798c */ /* 0x0005e8000b000005 */
[----:B------:R2:W-:Y:S02]  /*3930*/  ATOMS.XOR RZ, [UR5+0x10], R3 ;  /* 0x00001003ffff798c */ /* 0x0005e4000b800005 */
.L_x_65:
[----:B-1----:R-:W-:Y:S05]  /*3940*/  BSYNC B0 ;  /* 0x0000000000007941 */ /* 0x002fea0003800000 */
.L_x_64:
[----:B------:R-:W-:Y:S05]  /*3950*/  BRA.U UP1, `(.L_x_70) ;  /* 0x00000001016c7547 */ /* 0x000fea000b800000 */
[----:B------:R-:W-:-:S03]  /*3960*/  UMOV UR4, 0xffffffff ;  /* 0xffffffff00047882 */ /* 0x000fc60000000000 */
[----:B------:R-:W-:Y:S05]  /*3970*/  BRA.DIV UR4, `(.L_x_71) ;  /* 0x0000005604747947 */ /* 0x000fea000b800000 */
[----:B------:R-:W-:-:S13]  /*3980*/  ELECT P0, URZ, PT ;  /* 0x0000000000ff782f */ /* 0x000fda0003800000 */
.L_x_169:
[----:B------:R-:W-:Y:S05]  /*3990*/  @!P0 BRA `(.L_x_70) ;  /* 0x00000000005c8947 */ /* 0x000fea0003800000 */
[----:B--2---:R-:W2:Y:S02]  /*39a0*/  LDS R4, [UR5+0x10] ;  /* 0x00001005ff047984 */ /* 0x004ea40008000800 */
[----:B--2---:R-:W-:-:S04]  /*39b0*/  SHF.L.U32 R4, R4, 0x1f, RZ ;  /* 0x0000001f04047819 */ /* 0x004fc800000006ff */
[----:B------:R-:W2:Y:S02]  /*39c0*/  SYNCS.PHASECHK.TRANS64.TRYWAIT P0, [UR5+0x8], R4 ;  /* 0x00000804ff0075a7 */ /* 0x000ea40008001105 */
[----:B--2---:R-:W-:Y:S05]  /*39d0*/  @P0 BRA `(.L_x_72) ;  /* 0x0000000000080947 */ /* 0x004fea0003800000 */
[----:B------:R-:W2:Y:S02]  /*39e0*/  SYNCS.PHASECHK.TRANS64.TRYWAIT P0, [UR5+0x8], R4 ;  /* 0x00000804ff0075a7 */ /* 0x000ea40008001105 */
[----:B--2---:R-:W-:Y:S05]  /*39f0*/  @!P0 BRA `(.L_x_73) ;  /* 0x0000005400788947 */ /* 0x004fea0003800000 */
.L_x_72:
[----:B------:R-:W3:Y:S01]  /*3a00*/  LDS R6, [UR6+0x190] ;  /* 0x00019006ff067984 */ /* 0x000ee20008000800 */
[----:B--2---:R-:W-:Y:S02]  /*3a10*/  HFMA2 R3, -RZ, RZ, 0, 5.9604644775390625e-08 ;  /* 0x00000001ff037431 */ /* 0x004fe400000001ff */
[----:B------:R-:W-:Y:S01]  /*3a20*/  IMAD.MOV.U32 R4, RZ, RZ, 0xffff ;  /* 0x0000ffffff047424 */ /* 0x000fe200078e00ff */
[----:B------:R-:W-:Y:S01]  /*3a30*/  UPRMT UR4, UR45, 0x654, UR7 ;  /* 0x000006542d047896 */ /* 0x000fe20008000007 */
[----:B---3--:R-:W-:-:S03]  /*3a40*/  IMAD.SHL.U32 R5, R6, 0x20, RZ ;  /* 0x0000002006057824 */ /* 0x008fc600078e00ff */
[-C--:B------:R-:W-:Y:S02]  /*3a50*/  SHF.L.U32 R4, R4, R6.reuse, RZ ;  /* 0x0000000604047219 */ /* 0x080fe400000006ff */
[----:B------:R-:W-:Y:S01]  /*3a60*/  SHF.L.U32 R6, R3, R6, RZ ;  /* 0x0000000603067219 */ /* 0x000fe200000006ff */
[----:B------:R3:W-:Y:S04]  /*3a70*/  STS [UR6+0x190], R5 ;  /* 0x00019005ff007988 */ /* 0x0007e80008000806 */
[----:B------:R3:W-:Y:S04]  /*3a80*/  ATOMS.OR RZ, [UR5+0x14], R4 ;  /* 0x00001404ffff798c */ /* 0x0007e8000b000005 */
[----:B------:R3:W-:Y:S01]  /*3a90*/  ATOMS.OR RZ, [UR5+0x18], R6 ;  /* 0x00001806ffff798c */ /* 0x0007e2000b000005 */
[----:B------:R-:W-:Y:S03]  /*3aa0*/  SYNCS.ARRIVE.TRANS64.RED.A1T0 RZ, [UR4], RZ ;  /* 0x000000ffffff79a7 */ /* 0x000fe60008100404 */
[----:B------:R3:W-:Y:S01]  /*3ab0*/  ATOMS.XOR RZ, [UR5+0x10], R3 ;  /* 0x00001003ffff798c */ /* 0x0007e2000b800005 */
[----:B------:R-:W-:Y:S05]  /*3ac0*/  BRA `(.L_x_70) ;  /* 0x0000000000107947 */ /* 0x000fea0003800000 */
.L_x_63:
[----:B------:R-:W-:Y:S02]  /*3ad0*/  MOV R3, 0xffffffff ;  /* 0xffffffff00037802 */ /* 0x000fe40000000f00 */
[----:B------:R-:W-:-:S03]  /*3ae0*/  MOV R4, 0x3b10 ;  /* 0x00003b1000047802 */ /* 0x000fc60000000f00 */
[----:B------:R2:W-:Y:S04]  /*3af0*/  STS [UR6+0x190], R3 ;  /* 0x00019003ff007988 */ /* 0x0005e80008000806 */
[----:B-12--5:R-:W-:Y:S05]  /*3b00*/  CALL.REL.NOINC `($__internal_1_$__cuda_sm10x_tcgen05_guardrail_trap_phase_invalid_during_alloc) ;  /* 0x0000005800d87944 */ /* 0x026fea0003c00000 */
.L_x_70:
[----:B------:R-:W-:Y:S05]  /*3b10*/  WARPSYNC.ALL ;  /* 0x0000000000007948 */ /* 0x000fea0003800000 */
[----:B------:R-:W4:Y:S01]  /*3b20*/  S2UR UR4, SR_CgaCtaId ;  /* 0x00000000000479c3 */ /* 0x000f220000008800 */
[----:B------:R-:W-:Y:S01]  /*3b30*/  UMOV UR26, 0x400 ;  /* 0x00000400001a7882 */ /* 0x000fe20000000000 */
[----:B------:R-:W-:-:S06]  /*3b40*/  NOP ;  /* 0x0000000000007918 */ /* 0x000fcc0000000000 */
[----:B------:R-:W-:Y:S06]  /*3b50*/  BAR.ARV 0x6, 0xa0 ;  /* 0x0182800000007b1d */ /* 0x000fec0000002000 */
[----:B------:R-:W1:Y:S01]  /*3b60*/  LDCU UR6, c[0x0][0x38c] ;  /* 0x00007180ff0677ac */ /* 0x000e620008000800 */
[----:B------:R-:W-:Y:S01]  /*3b70*/  LOP3.LUT R0, R0, 0xffff, RZ, 0xc0, !PT ;  /* 0x0000ffff00007812 */ /* 0x000fe200078ec0ff */
[----:B--2---:R-:W-:Y:S01]  /*3b80*/  IMAD.MOV.U32 R9, RZ, RZ, 0x1 ;  /* 0x00000001ff097424 */ /* 0x004fe200078e00ff */
[----:B------:R-:W-:Y:S01]  /*3b90*/  LOP3.LUT R2, R2, 0xffff, RZ, 0xc0, !PT ;  /* 0x0000ffff02027812 */ /* 0x000fe200078ec0ff */
[----:B------:R-:W-:Y:S01]  /*3ba0*/  IMAD.MOV.U32 R8, RZ, RZ, RZ ;  /* 0x000000ffff087224 */ /* 0x000fe200078e00ff */
[----:B------:R-:W-:Y:S01]  /*3bb0*/  R2UR UR42, R0 ;  /* 0x00000000002a72ca */ /* 0x000fe200000e0000 */
[----:B------:R-:W-:Y:S01]  /*3bc0*/  UMOV UR32, URZ ;  /* 0x000000ff00207c82 */ /* 0x000fe20008000000 */
[----:B------:R-:W-:Y:S01]  /*3bd0*/  R2UR UR28, R2 ;  /* 0x00000000021c72ca */ /* 0x000fe200000e0000 */
[----:B------:R-:W-:Y:S01]  /*3be0*/  UMOV UR23, URZ ;  /* 0x000000ff00177c82 */ /* 0x000fe20008000000 */
[----:B------:R-:W-:Y:S01]  /*3bf0*/  UMOV UR22, URZ ;  /* 0x000000ff00167c82 */ /* 0x000fe20008000000 */
[----:B----4-:R-:W-:-:S02]  /*3c00*/  ULEA UR26, UR4, UR26, 0x18 ;  /* 0x0000001a041a7291 */ /* 0x010fc4000f8ec0ff */
[----:B------:R-:W-:Y:S02]  /*3c10*/  UISETP.NE.AND UP3, UPT, UR46, URZ, UPT ;  /* 0x000000ff2e00728c */ /* 0x000fe4000bf65270 */
[----:B------:R-:W-:Y:S02]  /*3c20*/  UIADD3 UR5, UPT, UPT, UR26, 0x6400, URZ ;  /* 0x000064001a057890 */ /* 0x000fe4000fffe0ff */
[----:B------:R-:W-:Y:S02]  /*3c30*/  UIADD3 UR4, UPT, UPT, UR26, 0x2e400, URZ ;  /* 0x0002e4001a047890 */ /* 0x000fe4000fffe0ff */
[----:B-1----:R-:W-:Y:S01]  /*3c40*/  UIADD3 UR6, UPT, UPT, UR6, 0x3f, URZ ;  /* 0x0000003f06067890 */ /* 0x002fe2000fffe0ff */
[----:B---3--:R-:W1:Y:S01]  /*3c50*/  LDS R3, [UR26+0x190] ;  /* 0x0001901aff037984 */ /* 0x008e620008000800 */
[----:B------:R-:W-:Y:S02]  /*3c60*/  USHF.R.U32.HI UR5, URZ, 0x4, UR5 ;  /* 0x00000004ff057899 */ /* 0x000fe40008011605 */
[----:B------:R-:W-:-:S02]  /*3c70*/  USHF.R.S32.HI UR33, URZ, 0x1f, UR6 ;  /* 0x0000001fff217899 */ /* 0x000fc40008011406 */
[----:B------:R-:W-:Y:S02]  /*3c80*/  USHF.R.U32.HI UR4, URZ, 0x4, UR4 ;  /* 0x00000004ff047899 */ /* 0x000fe40008011604 */
[----:B------:R-:W-:Y:S02]  /*3c90*/  ULEA.HI UR33, UR33, UR6, URZ, 0x6 ;  /* 0x0000000621217291 */ /* 0x000fe4000f8f30ff */
[----:B------:R-:W-:Y:S02]  /*3ca0*/  ULOP3.LUT UR5, UR5, 0x3fff, URZ, 0xc0, !UPT ;  /* 0x00003fff05057892 */ /* 0x000fe4000f8ec0ff */
[----:B------:R-:W-:Y:S02]  /*3cb0*/  USHF.R.S32.HI UR33, URZ, 0x6, UR33 ;  /* 0x00000006ff217899 */ /* 0x000fe40008011421 */
[----:B------:R-:W-:Y:S02]  /*3cc0*/  ULOP3.LUT UR30, UR4, 0x3fff, URZ, 0xc0, !UPT ;  /* 0x00003fff041e7892 */ /* 0x000fe4000f8ec0ff */
[----:B------:R-:W-:Y:S01]  /*3cd0*/  UISETP.LT.AND UP0, UPT, UR33, 0x1, UPT ;  /* 0x000000012100788c */ /* 0x000fe2000bf01270 */
[----:B------:R-:W-:Y:S01]  /*3ce0*/  UMOV UR40, 0x0 ;  /* 0x0000000000287882 */ /* 0x000fe20000000000 */
[----:B------:R-:W-:Y:S01]  /*3cf0*/  UMOV UR41, 0x10100490 ;  /* 0x1010049000297882 */ /* 0x000fe20000000000 */
[----:B------:R-:W-:-:S02]  /*3d00*/  ULOP3.LUT UR29, UR5, 0x10000, URZ, 0xfc, !UPT ;  /* 0x00010000051d7892 */ /* 0x000fc4000f8efcff */
[----:B------:R-:W-:Y:S02]  /*3d10*/  ULOP3.LUT UR30, UR30, 0x10000, URZ, 0xfc, !UPT ;  /* 0x000100001e1e7892 */ /* 0x000fe4000f8efcff */
[----:B------:R-:W-:Y:S01]  /*3d20*/  USEL UR43, UR33, 0x1, !UP0 ;  /* 0x00000001212b7887 */ /* 0x000fe2000c000000 */
[----:B------:R-:W-:Y:S01]  /*3d30*/  UMOV UR38, 0x0 ;  /* 0x0000000000267882 */ /* 0x000fe20000000000 */
[----:B------:R-:W-:Y:S01]  /*3d40*/  UMOV UR39, 0x10100490 ;  /* 0x1010049000277882 */ /* 0x000fe20000000000 */
[----:B------:R-:W-:Y:S01]  /*3d50*/  UMOV UR36, 0x0 ;  /* 0x0000000000247882 */ /* 0x000fe20000000000 */
[----:B------:R-:W-:Y:S01]  /*3d60*/  UMOV UR37, 0x10100490 ;  /* 0x1010049000257882 */ /* 0x000fe20000000000 */
[----:B------:R-:W-:Y:S01]  /*3d70*/  UMOV UR34, 0x0 ;  /* 0x0000000000227882 */ /* 0x000fe20000000000 */
[----:B------:R-:W-:Y:S01]  /*3d80*/  UMOV UR35, 0x10100490 ;  /* 0x1010049000237882 */ /* 0x000fe20000000000 */
[----:B-1----:R-:W-:Y:S02]  /*3d90*/  R2UR UR44, R3 ;  /* 0x00000000032c72ca */ /* 0x002fe400000e0000 */
[----:B------:R-:W-:-:S13]  /*3da0*/  CS2R R2, SRZ ;  /* 0x0000000000027805 */ /* 0x000fda000001ff00 */
.L_x_81:
[C---:B------:R-:W-:Y:S02]  /*3db0*/  LEA R0, R8.reuse, UR26, 0x3 ;  /* 0x0000001a08007c11 */ /* 0x040fe4000f8e18ff */
[----:B------:R-:W-:Y:S02]  /*3dc0*/  SHF.L.U32 R5, R3, 0x1f, RZ ;  /* 0x0000001f03057819 */ /* 0x000fe400000006ff */
[----:B------:R-:W-:Y:S02]  /*3dd0*/  LEA R4, R8, UR26, 0x4 ;  /* 0x0000001a08047c11 */ /* 0x000fe4000f8e20ff */
[----:B------:R-:W1:Y:S02]  /*3de0*/  SYNCS.PHASECHK.TRANS64.TRYWAIT P0, [R0+URZ+0xe0], R5 ;  /* 0x0000e005000075a7 */ /* 0x000e6400080011ff */
[----:B-1-3--:R-:W-:Y:S05]  /*3df0*/  @!P0 BRA `(.L_x_74) ;  /* 0x0000005000908947 */ /* 0x00afea0003800000 */
.L_x_170:
[----:B-1----:R-:W1:Y:S01]  /*3e00*/  LDS.128 R4, [R4+0x170] ;  /* 0x0001700004047984 */ /* 0x002e620000000c00 */
[----:B------:R-:W-:Y:S02]  /*3e10*/  VIADD R0, R0, 0xf0 ;  /* 0x000000f000007836 */ /* 0x000fe40000000000 */
[----:B------:R-:W-:Y:S01]  /*3e20*/  VIADD R8, R8, 0x1 ;  /* 0x0000000108087836 */ /* 0x000fe20000000000 */
[----:B------:R-:W-:Y:S01]  /*3e30*/  @!PT LDS RZ, [RZ] ;  /* 0x00000000fffff984 */ /* 0x000fe20000000800 */
[----:B------:R-:W-:Y:S01]  /*3e40*/  @!PT LDS RZ, [RZ] ;  /* 0x00000000fffff984 */ /* 0x000fe20000000800 */
[----:B------:R-:W-:Y:S01]  /*3e50*/  @!PT LDS RZ, [RZ] ;  /* 0x00000000fffff984 */ /* 0x000fe20000000800 */
[----:B------:R-:W-:Y:S01]  /*3e60*/  @!PT LDS RZ, [RZ] ;  /* 0x00000000fffff984 */ /* 0x000fe20000000800 */
[----:B------:R2:W-:Y:S06]  /*3e70*/  MEMBAR.ALL.CTA ;  /* 0x0000000000007992 */ /* 0x0005ec0000008000 */
[----:B--2---:R-:W2:Y:S01]  /*3e80*/  FENCE.VIEW.ASYNC.S ;  /* 0x00000000000073c6 */ /* 0x004ea20000000000 */
[----:B------:R-:W-:-:S04]  /*3e90*/  PRMT R0, RZ, 0x654, R0 ;  /* 0x00000654ff007816 */ /* 0x000fc80000000000 */
[----:B--2---:R2:W-:Y:S01]  /*3ea0*/  SYNCS.ARRIVE.TRANS64.RED.A1T0 RZ, [R0+URZ], RZ ;  /* 0x000000ff00ff79a7 */ /* 0x0045e200081004ff */
[----:B-1----:R-:W-:Y:S01]  /*3eb0*/  LOP3.LUT P1, RZ, R6, 0x1, RZ, 0xc0, !PT ;  /* 0x0000000106ff7812 */ /* 0x002fe2000782c0ff */
[----:B--2---:R-:W-:-:S12]  /*3ec0*/  BRA.U UP3, `(.L_x_75) ;  /* 0x0000000503087547 */ /* 0x004fd8000b800000 */
[----:B------:R-:W1:Y:S01]  /*3ed0*/  LDCU UR4, c[0x0][0x38c] ;  /* 0x00007180ff0477ac */ /* 0x000e620008000800 */
[----:B------:R-:W-:Y:S02]  /*3ee0*/  PLOP3.LUT P2, PT, PT, PT, PT, 0x80, 0x8 ;  /* 0x000000000008781c */ /* 0x000fe40003f4f070 */
[----:B------:R-:W-:Y:S01]  /*3ef0*/  SHF.L.U32 R5, R9, 0x1f, RZ ;  /* 0x0000001f09057819 */ /* 0x000fe200000006ff */
[----:B------:R-:W-:Y:S02]  /*3f00*/  ULEA UR31, UR32, UR26, 0x3 ;  /* 0x0000001a201f7291 */ /* 0x000fe4000f8e18ff */
[----:B------:R-:W-:Y:S02]  /*3f10*/  ULEA UR11, UR32, UR44, 0x6 ;  /* 0x0000002c200b7291 */ /* 0x000fe4000f8e30ff */
[----:B-1----:R-:W-:-:S06]  /*3f20*/  UISETP.GE.AND UP0, UPT, UR4, 0x1, UPT ;  /* 0x000000010400788c */ /* 0x002fcc000bf06270 */
[----:B------:R-:W-:-:S05]  /*3f30*/  PLOP3.LUT P0, PT, PT, PT, UP0, 0x80, 0x8 ;  /* 0x000000000008781c */ /* 0x000fca0003f0f008 */
[----:B------:R-:W-:-:S08]  /*3f40*/  @UP0 ULEA UR4, UR23, UR26, 0x3 ;  /* 0x0000001a17040291 */ /* 0x000fd0000f8e18ff */
[----:B------:R-:W-:-:S04]  /*3f50*/  @P0 SHF.L.U32 R0, R2, 0x1f, RZ ;  /* 0x0000001f02000819 */ /* 0x000fc800000006ff */
[----:B------:R1:W2:Y:S01]  /*3f60*/  @P0 SYNCS.PHASECHK.TRANS64.TRYWAIT P2, [UR4], R0 ;  /* 0x00000000ff0005a7 */ /* 0x0002a20008041104 */
[----:B------:R-:W3:Y:S02]  /*3f70*/  SYNCS.PHASECHK.TRANS64.TRYWAIT P0, [UR31+0x120], R5 ;  /* 0x00012005ff0075a7 */ /* 0x000ee4000800111f */
[----:B-123--:R-:W-:Y:S05]  /*3f80*/  @!P0 BRA `(.L_x_76) ;  /* 0x0000005000408947 */ /* 0x00efea0003800000 */
.L_x_172:
[----:B------:R-:W-:Y:S01]  /*3f90*/  UMOV UR27, UR22 ;  /* 0x00000016001b7c82 */ /* 0x000fe20008000000 */
[----:B------:R-:W-:Y:S05]  /*3fa0*/  BRA.U !UP0, `(.L_x_77) ;  /* 0x0000000108c07547 */ /* 0x000fea000b800000 */
[----:B------:R-:W-:Y:S02]  /*3fb0*/  UIADD3 UR27, UPT, UPT, UR43, UR22, URZ ;  /* 0x000000162b1b7290 */ /* 0x000fe4000fffe0ff */
[----:B------:R-:W-:Y:S01]  /*3fc0*/  UPLOP3.LUT UP2, UPT, UPT, UPT, UPT, 0x40, 0x4 ;  /* 0x000000000004789c */ /* 0x000fe20003f4e870 */
[----:B------:R-:W-:Y:S01]  /*3fd0*/  UMOV UR24, UR33 ;  /* 0x0000002100187c82 */ /* 0x000fe20008000000 */
[----:B------:R-:W-:-:S09]  /*3fe0*/  UMOV UR10, UR23 ;  /* 0x00000017000a7c82 */ /* 0x000fd20008000000 */
.L_x_80:
[----:B--2---:R-:W-:Y:S01]  /*3ff0*/  ULEA UR5, UR10, UR26, 0x3 ;  /* 0x0000001a0a057291 */ /* 0x004fe2000f8e18ff */
[----:B---3--:R-:W-:Y:S11]  /*4000*/  @P2 BRA `(.L_x_78) ;  /* 0x00000000000c2947 */ /* 0x008ff60003800000 */
[----:B-1----:R-:W-:Y:S04]  /*4010*/  SHF.L.U32 R5, R2, 0x1f, RZ ;  /* 0x0000001f02057819 */ /* 0x002fe800000006ff */
[----:B------:R-:W1:Y:S02]  /*4020*/  SYNCS.PHASECHK.TRANS64.TRYWAIT P0, [UR5], R5 ;  /* 0x00000005ff0075a7 */ /* 0x000e640008001105 */
[----:B-1----:R-:W-:Y:S05]  /*4030*/  @!P0 BRA `(.L_x_79) ;  /* 0x00000050002c8947 */ /* 0x002fea0003800000 */
.L_x_78:
[----:B------:R-:W-:Y:S01]  /*4040*/  UISETP.NE.AND UP0, UPT, UR24, 0x1, UPT ;  /* 0x000000011800788c */ /* 0x000fe2000bf05270 */
[----:B------:R-:W-:Y:S01]  /*4050*/  PLOP3.LUT P2, PT, PT, PT, PT, 0x80, 0x8 ;  /* 0x000000000008781c */ /* 0x000fe20003f4f070 */
[----:B------:R-:W-:Y:S02]  /*4060*/  UIADD3 UR4, UPT, UPT, UR10, 0x1, URZ ;  /* 0x000000010a047890 */ /* 0x000fe4000fffe0ff */
[----:B------:R-:W-:Y:S02]  /*4070*/  UIADD3 UR25, UPT, UPT, UR5, 0x50, URZ ;  /* 0x0000005005197890 */ /* 0x000fe4000fffe0ff */
[----:B------:R-:W-:Y:S01]  /*4080*/  UISETP.NE.AND UP1, UPT, UR4, 0xa, UPT ;  /* 0x0000000a0400788c */ /* 0x000fe2000bf25270 */
[----:B------:R-:W-:Y:S01]  /*4090*/  PLOP3.LUT P0, PT, PT, PT, UP0, 0x80, 0x8 ;  /* 0x000000000008781c */ /* 0x000fe20003f0f008 */
[----:B------:R-:W-:Y:S02]  /*40a0*/  UIADD3 UR22, UPT, UPT, UR22, 0x1, URZ ;  /* 0x0000000116167890 */ /* 0x000fe4000fffe0ff */
[----:B------:R-:W-:Y:S02]  /*40b0*/  USEL UR6, URZ, 0x1, UP1 ;  /* 0x00000001ff067887 */ /* 0x000fe40008800000 */
[----:B------:R-:W-:Y:S02]  /*40c0*/  USEL UR23, UR4, URZ, UP1 ;  /* 0x000000ff04177287 */ /* 0x000fe40008800000 */
[----:B------:R-:W-:Y:S02]  /*40d0*/  UIADD3 UR24, UPT, UPT, UR24, -0x1, URZ ;  /* 0xffffffff18187890 */ /* 0x000fe4000fffe0ff */
[----:B------:R-:W-:Y:S01]  /*40e0*/  @UP0 ULEA UR4, UR23, UR26, 0x3 ;  /* 0x0000001a17040291 */ /* 0x000fe2000f8e18ff */
[----:B------:R-:W-:Y:S01]  /*40f0*/  LOP3.LUT R2, R2, UR6, RZ, 0x3c, !PT ;  /* 0x0000000602027c12 */ /* 0x000fe2000f8e3cff */
[----:B------:R-:W-:Y:S02]  /*4100*/  ULEA UR6, UR10, UR30, 0x8 ;  /* 0x0000001e0a067291 */ /* 0x000fe4000f8e40ff */
[----:B------:R-:W-:Y:S01]  /*4110*/  UISETP.NE.AND UP0, UPT, UR22, UR27, UPT ;  /* 0x0000001b1600728c */ /* 0x000fe2000bf05270 */
[----:B-1----:R-:W-:Y:S01]  /*4120*/  @P0 SHF.L.U32 R0, R2, 0x1f, RZ ;  /* 0x0000001f02000819 */ /* 0x002fe200000006ff */
[----:B------:R-:W-:Y:S02]  /*4130*/  UIADD3 UR20, UPT, UPT, UR6, 0x2, URZ ;  /* 0x0000000206147890 */ /* 0x000fe4000fffe0ff */
[----:B------:R-:W-:Y:S01]  /*4140*/  UIADD3 UR16, UPT, UPT, UR6, 0x4, URZ ;  /* 0x0000000406107890 */ /* 0x000fe2000fffe0ff */
[----:B------:R2:W3:Y:S01]  /*4150*/  @P0 SYNCS.PHASECHK.TRANS64.TRYWAIT P2, [UR4], R0 ;  /* 0x00000000ff0005a7 */ /* 0x0004e20008041104 */
[----:B------:R-:W-:Y:S02]  /*4160*/  ULEA UR4, UR10, UR29, 0xa ;  /* 0x0000001d0a047291 */ /* 0x000fe4000f8e50ff */
[----:B------:R-:W-:Y:S02]  /*4170*/  UIADD3 UR12, UPT, UPT, UR6, 0x6, URZ ;  /* 0x00000006060c7890 */ /* 0x000fe4000fffe0ff */
[----:B------:R-:W-:Y:S02]  /*4180*/  UIADD3 UR18, UPT, UPT, UR4, 0x2, URZ ;  /* 0x0000000204127890 */ /* 0x000fe4000fffe0ff */
[----:B------:R-:W-:Y:S02]  /*4190*/  UIADD3 UR14, UPT, UPT, UR4, 0x4, URZ ;  /* 0x00000004040e7890 */ /* 0x000fe4000fffe0ff */
[----:B------:R-:W-:Y:S01]  /*41a0*/  UIADD3 UR8, UPT, UPT, UR4, 0x6, URZ ;  /* 0x0000000604087890 */ /* 0x000fe2000fffe0ff */
[----:B------:R-:W-:Y:S01]  /*41b0*/  UMOV UR7, 0x40004040 ;  /* 0x4000404000077882 */ /* 0x000fe20000000000 */
[----:B------:R-:W-:Y:S01]  /*41c0*/  UMOV UR5, 0x40004040 ;  /* 0x4000404000057882 */ /* 0x000fe20000000000 */
[----:B------:R-:W-:Y:S01]  /*41d0*/  UMOV UR21, 0x40004040 ;  /* 0x4000404000157882 */ /* 0x000fe20000000000 */
[----:B------:R2:W-:Y:S01]  /*41e0*/  UTCHMMA.2CTA gdesc[UR4], gdesc[UR6], tmem[UR11], tmem[UR40], idesc[UR41], UP2 ;  /* 0x00ff2806040075ea */ /* 0x0005e2000920000b */
[----:B------:R-:W-:Y:S01]  /*41f0*/  UPLOP3.LUT UP2, UPT, UPT, UPT, UPT, 0x80, 0x8 ;  /* 0x000000000008789c */ /* 0x000fe20003f4f070 */
[----:B------:R-:W-:Y:S01]  /*4200*/  UMOV UR19, 0x40004040 ;  /* 0x4000404000137882 */ /* 0x000fe20000000000 */
[----:B------:R-:W-:Y:S01]  /*4210*/  UMOV UR17, 0x40004040 ;  /* 0x4000404000117882 */ /* 0x000fe20000000000 */
[----:B------:R2:W-:Y:S01]  /*4220*/  UTCHMMA.2CTA gdesc[UR18], gdesc[UR20], tmem[UR11], tmem[UR38], idesc[UR39], UPT ;  /* 0x00ff2614120075ea */ /* 0x0005e2000ba0000b */
[----:B------:R-:W-:Y:S01]  /*4230*/  UMOV UR15, 0x40004040 ;  /* 0x40004040000f7882 */ /* 0x000fe20000000000 */
[----:B------:R-:W-:Y:S01]  /*4240*/  UMOV UR13, 0x40004040 ;  /* 0x40004040000d7882 */ /* 0x000fe20000000000 */
[----:B------:R-:W-:Y:S01]  /*4250*/  UMOV UR9, 0x40004040 ;  /* 0x4000404000097882 */ /* 0x000fe20000000000 */
[----:B------:R2:W-:Y:S01]  /*4260*/  UTCHMMA.2CTA gdesc[UR14], gdesc[UR16], tmem[UR11], tmem[UR36], idesc[UR37], UPT ;  /* 0x00ff24100e0075ea */ /* 0x0005e2000ba0000b */
[----:B------:R2:W-:Y:S01]  /*4270*/  UTCHMMA.2CTA gdesc[UR8], gdesc[UR12], tmem[UR11], tmem[UR34], idesc[UR35], UPT ;  /* 0x00ff220c080075ea */ /* 0x0005e2000ba0000b */
[----:B------:R2:W-:Y:S01]  /*4280*/  UTCBAR.2CTA.MULTICAST [UR25], URZ, UR28 ;  /* 0x000000ff190073e9 */ /* 0x0005e2000820081c */
[----:B------:R-:W-:Y:S01]  /*4290*/  UMOV UR10, UR23 ;  /* 0x00000017000a7c82 */ /* 0x000fe20008000000 */
[----:B------:R-:W-:Y:S05]  /*42a0*/  BRA.U UP0, `(.L_x_80) ;  /* 0xfffffffd00507547 */ /* 0x000fea000b83ffff */
.L_x_77:
[----:B--2---:R-:W-:Y:S01]  /*42b0*/  UIADD3 UR4, UPT, UPT, UR31, 0x100, URZ ;  /* 0x000001001f047890 */ /* 0x004fe2000fffe0ff */
[----:B------:R-:W-:-:S08]  /*42c0*/  UMOV UR22, UR27 ;  /* 0x0000001b00167c82 */ /* 0x000fd00008000000 */
[----:B------:R2:W-:Y:S01]  /*42d0*/  UTCBAR.2CTA.MULTICAST [UR4], URZ, UR42 ;  /* 0x000000ff040073e9 */ /* 0x0005e2000820082a */
[----:B------:R-:W-:Y:S02]  /*42e0*/  NOP ;  /* 0x0000000000007918 */ /* 0x000fe40000000000 */
.L_x_75:
[----:B--2---:R-:W-:Y:S01]  /*42f0*/  UIADD3 UR4, UPT, UPT, UR32, 0x1, URZ ;  /* 0x0000000120047890 */ /* 0x004fe2000fffe0ff */
[----:B------:R-:W-:-:S03]  /*4300*/  ISETP.NE.AND P0, PT, R8, 0x2, PT ;  /* 0x000000020800780c */ /* 0x000fc60003f05270 */
[----:B------:R-:W-:Y:S01]  /*4310*/  UISETP.NE.AND UP0, UPT, UR4, 0x4, UPT ;  /* 0x000000040400788c */ /* 0x000fe2000bf05270 */
[----:B-1----:R-:W-:Y:S02]  /*4320*/  SEL R0, RZ, 0x1, P0 ;  /* 0x00000001ff007807 */ /* 0x002fe40000000000 */
[----:B------:R-:W-:Y:S01]  /*4330*/  SEL R8, R8, RZ, P0 ;  /* 0x000000ff08087207 */ /* 0x000fe20000000000 */
[----:B------:R-:W-:Y:S01]  /*4340*/  USEL UR5, URZ, 0x1, UP0 ;  /* 0x00000001ff057887 */ /* 0x000fe20008000000 */
[----:B------:R-:W-:Y:S01]  /*4350*/  LOP3.LUT R3, R3, R0, RZ, 0x3c, !PT ;  /* 0x0000000003037212 */ /* 0x000fe200078e3cff */
[----:B------:R-:W-:-:S04]  /*4360*/  USEL UR32, UR4, URZ, UP0 ;  /* 0x000000ff04207287 */ /* 0x000fc80008000000 */
[----:B------:R-:W-:Y:S01]  /*4370*/  LOP3.LUT R9, R9, UR5, RZ, 0x3c, !PT ;  /* 0x0000000509097c12 */ /* 0x000fe2000f8e3cff */
[----:B------:R-:W-:Y:S07]  /*4380*/  @P1 BRA `(.L_x_81) ;  /* 0xfffffff800881947 */ /* 0x000fee000383ffff */
[----:B------:R-:W1:Y:S01]  /*4390*/  S2UR UR8, SR_CgaCtaId ;  /* 0x00000000000879c3 */ /* 0x000e620000008800 */
[----:B------:R-:W-:Y:S01]  /*43a0*/  ELECT P0, URZ, PT ;  /* 0x0000000000ff782f */ /* 0x000fe20003800000 */
[----:B------:R-:W-:Y:S01]  /*43b0*/  HFMA2 R0, -RZ, RZ, 0, 5.9604644775390625e-08 ;  /* 0x00000001ff007431 */ /* 0x000fe200000001ff */
[----:B------:R-:W-:-:S05]  /*43c0*/  UMOV UR4, 0x40 ;  /* 0x0000004000047882 */ /* 0x000fca0000000000 */
[----:B------:R-:W-:Y:S01]  /*43d0*/  UVIRTCOUNT.DEALLOC.SMPOOL 0x80 ;  /* 0x000000800000784c */ /* 0x000fe20000000000 */
[----:B------:R-:W-:Y:S02]  /*43e0*/  UISETP.NE.AND UP1, UPT, UR46, URZ, UPT ;  /* 0x000000ff2e00728c */ /* 0x000fe4000bf25270 */
[----:B-1----:R-:W-:-:S09]  /*43f0*/  ULEA UR8, UR8, UR4, 0x18 ;  /* 0x0000000408087291 */ /* 0x002fd2000f8ec0ff */
[----:B------:R1:W-:Y:S01]  /*4400*/  @P0 STS.U8 [UR8+0x1c], R0 ;  /* 0x00001c00ff000988 */ /* 0x0003e20008000008 */
[----:B------:R-:W-:Y:S05]  /*4410*/  BRA.U UP1, `(.L_x_82) ;  /* 0x0000000101a07547 */ /* 0x000fea000b800000 */
[----:B------:R-:W-:Y:S01]  /*4420*/  UIADD3 UR7, UPT, UPT, UR26, 0x120, URZ ;  /* 0x000001201a077890 */ /* 0x000fe2000fffe0ff */
[----:B------:R-:W-:-:S03]  /*4430*/  SHF.L.U32 R3, R9, 0x1f, RZ ;  /* 0x0000001f09037819 */ /* 0x000fc600000006ff */
[----:B------:R-:W-:-:S09]  /*4440*/  ULEA UR4, UR32, UR7, 0x3 ;  /* 0x0000000720047291 */ /* 0x000fd2000f8e18ff */
[----:B------:R-:W2:Y:S02]  /*4450*/  SYNCS.PHASECHK.TRANS64.TRYWAIT P0, [UR4], R3 ;  /* 0x00000003ff0075a7 */ /* 0x000ea40008001104 */
[----:B--2---:R-:W-:Y:S05]  /*4460*/  @!P0 BRA `(.L_x_83) ;  /* 0x0000004c00388947 */ /* 0x004fea0003800000 */
.L_x_175:
        /* <DEDUP_REMOVED lines=9> */
.L_x_177:
        /* <DEDUP_REMOVED lines=9> */
.L_x_179:
[----:B------:R-:W-:-:S04]  /*4590*/  UIADD3 UR4, UPT, UPT, UR4, 0x1, URZ ;  /* 0x0000000104047890 */ /* 0x000fc8000fffe0ff */
[----:B------:R-:W-:-:S04]  /*45a0*/  UISETP.NE.AND UP0, UPT, UR4, 0x4, UPT ;  /* 0x000000040400788c */ /* 0x000fc8000bf05270 */
[----:B------:R-:W-:Y:S02]  /*45b0*/  USEL UR5, URZ, 0x1, UP0 ;  /* 0x00000001ff057887 */ /* 0x000fe40008000000 */
[----:B------:R-:W-:-:S04]  /*45c0*/  USEL UR4, UR4, URZ, UP0 ;  /* 0x000000ff04047287 */ /* 0x000fc80008000000 */
[----:B------:R-:W-:Y:S01]  /*45d0*/  ULEA UR4, UR4, UR7, 0x3 ;  /* 0x0000000704047291 */ /* 0x000fe2000f8e18ff */
[----:B-1----:R-:W-:-:S04]  /*45e0*/  LOP3.LUT R3, R2, UR5, RZ, 0x3c, !PT ;  /* 0x0000000502037c12 */ /* 0x002fc8000f8e3cff */
[----:B------:R-:W-:Y:S01]  /*45f0*/  SHF.L.U32 R3, R3, 0x1f, RZ ;  /* 0x0000001f03037819 */ /* 0x000fe200000006ff */
[----:B------:R-:W-:-:S04]  /*4600*/  IMAD.U32 R0, RZ, RZ, UR4 ;  /* 0x00000004ff007e24 */ /* 0x000fc8000f8e00ff */
[----:B------:R1:W2:Y:S03]  /*4610*/  SYNCS.PHASECHK.TRANS64.TRYWAIT P0, [R0+URZ], R3 ;  /* 0x00000003000075a7 */ /* 0x0002a600080011ff */
[----:B--2---:R-:W-:Y:S05]  /*4620*/  @!P0 NANOSLEEP.SYNCS 0x989680 ;  /* 0x009896800000895d */ /* 0x004fea0003900000 */
[----:B------:R-:W2:Y:S02]  /*4630*/  @!P0 SYNCS.PHASECHK.TRANS64 P0, [R0+URZ], R3 ;  /* 0x00000003000085a7 */ /* 0x000ea400080010ff */
[----:B--2---:R-:W-:Y:S05]  /*4640*/  @P0 BRA `(.L_x_86) ;  /* 0x0000000000200947 */ /* 0x004fea0003800000 */
.L_x_87:
[----:B--2---:R2:W4:Y:S02]  /*4650*/  SYNCS.PHASECHK.TRANS64.TRYWAIT P0, [R0+URZ], R3 ;  /* 0x00000003000075a7 */ /* 0x00452400080011ff */
[----:B----4-:R-:W-:Y:S05]  /*4660*/  @!P0 NANOSLEEP.SYNCS 0x989680 ;  /* 0x009896800000895d */ /* 0x010fea0003900000 */
[----:B------:R-:W4:Y:S02]  /*4670*/  @!P0 SYNCS.PHASECHK.TRANS64 P0, [R0+URZ], R3 ;  /* 0x00000003000085a7 */ /* 0x000f2400080010ff */
[----:B----4-:R-:W-:Y:S05]  /*4680*/  @!P0 BRA `(.L_x_87) ;  /* 0xfffffffc00f08947 */ /* 0x010fea000383ffff */
[----:B------:R-:W-:Y:S05]  /*4690*/  BRA `(.L_x_86) ;  /* 0x00000000000c7947 */ /* 0x000fea0003800000 */
.L_x_82:
[----:B------:R-:W-:-:S04]  /*46a0*/  UIADD3 UR4, UPT, UPT, UR26, 0x160, URZ ;  /* 0x000001601a047890 */ /* 0x000fc8000fffe0ff */
[----:B------:R-:W-:-:S09]  /*46b0*/  UPRMT UR4, UR45, 0x654, UR4 ;  /* 0x000006542d047896 */ /* 0x000fd20008000004 */
[----:B------:R-:W-:Y:S03]  /*46c0*/  SYNCS.ARRIVE.TRANS64.RED.A1T0 RZ, [UR4], RZ ;  /* 0x000000ffffff79a7 */ /* 0x000fe60008100404 */
.L_x_86:
[----:B-12---:R-:W-:Y:S01]  /*46d0*/  SHF.L.U32 R3, RZ, 0x1f, RZ ;  /* 0x0000001fff037819 */ /* 0x006fe200000006ff */
[----:B------:R-:W-:Y:S01]  /*46e0*/  UIADD3 UR4, UPT, UPT, UR26, 0x160, URZ ;  /* 0x000001601a047890 */ /* 0x000fe2000fffe0ff */
[----:B------:R-:W-:Y:S02]  /*46f0*/  PLOP3.LUT P0, PT, PT, PT, UP1, 0x80, 0x8 ;  /* 0x000000000008781c */ /* 0x000fe40003f0f018 */
[----:B------:R-:W1:Y:S02]  /*4700*/  SYNCS.PHASECHK.TRANS64.TRYWAIT P1, [UR26+0x160], R3 ;  /* 0x00016003ff0075a7 */ /* 0x000e64000802111a */
[----:B-1----:R-:W-:Y:S09]  /*4710*/  @!P1 BRA `(.L_x_88) ;  /* 0x0000004800d49947 */ /* 0x002ff20003800000 */
.L_x_181:
[----:B------:R-:W-:Y:S01]  /*4720*/  @!UP1 UPRMT UR4, UR45, 0x654, UR4 ;  /* 0x000006542d049896 */ /* 0x000fe20008000004 */
[----:B------:R-:W-:Y:S01]  /*4730*/  UMOV UR5, 0xffff ;  /* 0x0000ffff00057882 */ /* 0x000fe20000000000 */
[----:B------:R-:W-:-:S07]  /*4740*/  UMOV UR6, 0x1 ;  /* 0x0000000100067882 */ /* 0x000fce0000000000 */
[----:B------:R-:W-:Y:S01]  /*4750*/  @!P0 SYNCS.ARRIVE.TRANS64.RED.A1T0 RZ, [UR4], RZ ;  /* 0x000000ffffff89a7 */ /* 0x000fe20008100404 */
[----:B------:R-:W-:Y:S01]  /*4760*/  NOP ;  /* 0x0000000000007918 */ /* 0x000fe20000000000 */
[----:B-1----:R-:W1:Y:S01]  /*4770*/  LDS R0, [UR8+0x14] ;  /* 0x00001408ff007984 */ /* 0x002e620008000800 */
[----:B------:R-:W-:-:S04]  /*4780*/  ULOP3.LUT UR4, UR44, 0xffff, URZ, 0xc0, !UPT ;  /* 0x0000ffff2c047892 */ /* 0x000fc8000f8ec0ff */
[----:B------:R-:W-:-:S04]  /*4790*/  USHF.R.U32.HI UR4, URZ, 0x5, UR4 ;  /* 0x00000005ff047899 */ /* 0x000fc80008011604 */
[----:B------:R-:W-:Y:S02]  /*47a0*/  USHF.L.U32 UR5, UR5, UR4, URZ ;  /* 0x0000000405057299 */ /* 0x000fe400080006ff */
[----:B------:R-:W-:-:S04]  /*47b0*/  USHF.L.U32 UR4, UR6, UR4, URZ ;  /* 0x0000000406047299 */ /* 0x000fc800080006ff */
[----:B-1----:R-:W-:-:S04]  /*47c0*/  LOP3.LUT R0, R0, UR5, RZ, 0xc0, !PT ;  /* 0x0000000500007c12 */ /* 0x002fc8000f8ec0ff */
[----:B------:R-:W-:-:S13]  /*47d0*/  ISETP.NE.AND P0, PT, R0, UR5, PT ;  /* 0x0000000500007c0c */ /* 0x000fda000bf05270 */
[----:B------:R-:W-:Y:S05]  /*47e0*/  @P0 BRA `(.L_x_89) ;  /* 0x0000000000580947 */ /* 0x000fea0003800000 */
[----:B------:R-:W1:Y:S02]  /*47f0*/  LDS R0, [UR8+0x18] ;  /* 0x00001808ff007984 */ /* 0x000e640008000800 */
[----:B-1----:R-:W-:-:S04]  /*4800*/  LOP3.LUT R0, R0, UR4, RZ, 0xc0, !PT ;  /* 0x0000000400007c12 */ /* 0x002fc8000f8ec0ff */
[----:B------:R-:W-:-:S13]  /*4810*/  ISETP.NE.AND P0, PT, R0, UR4, PT ;  /* 0x0000000400007c0c */ /* 0x000fda000bf05270 */
[----:B------:R-:W-:Y:S05]  /*4820*/  @P0 BRA `(.L_x_90) ;  /* 0x00000000003c0947 */ /* 0x000fea0003800000 */
[----:B------:R-:W1:Y:S01]  /*4830*/  S2R R2, SR_LANEID ;  /* 0x0000000000027919 */ /* 0x000e620000000000 */
[----:B------:R-:W-:Y:S01]  /*4840*/  ULOP3.LUT UR5, URZ, UR5, URZ, 0x33, !UPT ;  /* 0x00000005ff057292 */ /* 0x000fe2000f8e33ff */
[----:B------:R-:W-:Y:S01]  /*4850*/  LOP3.LUT R4, RZ, UR4, RZ, 0x33, !PT ;  /* 0x00000004ff047c12 */ /* 0x000fe2000f8e33ff */
[----:B------:R-:W-:Y:S02]  /*4860*/  VOTEU.ANY UR4, UPT, PT ;  /* 0x0000000000047886 */ /* 0x000fe400038e0100 */
[----:B------:R-:W-:Y:S01]  /*4870*/  UFLO.U32 UR4, UR4 ;  /* 0x00000004000472bd */ /* 0x000fe200080e0000 */
[----:B------:R-:W2:Y:S01]  /*4880*/  REDUX UR6, R4 ;  /* 0x00000000040673c4 */ /* 0x000ea20000000000 */
[----:B------:R-:W-:-:S06]  /*4890*/  IMAD.U32 R0, RZ, RZ, UR5 ;  /* 0x00000005ff007e24 */ /* 0x000fcc000f8e00ff */
[----:B------:R4:W-:Y:S01]  /*48a0*/  UTCATOMSWS.AND URZ, UR5 ;  /* 0x0000000500ff79e3 */ /* 0x0009e20008000000 */
[----:B------:R-:W3:Y:S01]  /*48b0*/  REDUX UR7, R0 ;  /* 0x00000000000773c4 */ /* 0x000ee20000000000 */
[----:B-1----:R-:W-:Y:S01]  /*48c0*/  ISETP.EQ.U32.AND P0, PT, R2, UR4, PT ;  /* 0x0000000402007c0c */ /* 0x002fe2000bf02070 */
[----:B--2---:R-:W-:Y:S01]  /*48d0*/  IMAD.U32 R2, RZ, RZ, UR6 ;  /* 0x00000006ff027e24 */ /* 0x004fe2000f8e00ff */
[----:B---3--:R-:W-:-:S11]  /*48e0*/  MOV R3, UR7 ;  /* 0x0000000700037c02 */ /* 0x008fd60008000f00 */
[----:B------:R4:W-:Y:S04]  /*48f0*/  @P0 ATOMS.AND RZ, [UR8+0x14], R3 ;  /* 0x00001403ffff098c */ /* 0x0009e8000a800008 */
[----:B------:R4:W-:Y:S01]  /*4900*/  @P0 ATOMS.AND RZ, [UR8+0x18], R2 ;  /* 0x00001802ffff098c */ /* 0x0009e2000a800008 */
[----:B------:R-:W-:Y:S05]  /*4910*/  BRA `(.L_x_91) ;  /* 0x0000000000147947 */ /* 0x000fea0003800000 */
.L_x_90:
[----:B------:R-:W-:Y:S02]  /*4920*/  MOV R2, 0x4940 ;  /* 0x0000494000027802 */ /* 0x000fe40000000f00 */
[----:B---3-5:R-:W-:Y:S05]  /*4930*/  CALL.REL.NOINC `($__internal_0_$__cuda_sm10x_tcgen05_guardrail_trap_col_being_dealloced_not_returned_by_alloc) ;  /* 0x0000004c00407944 */ /* 0x028fea0003c00000 */
[----:B------:R-:W-:Y:S05]  /*4940*/  BRA `(.L_x_91) ;  /* 0x0000000000087947 */ /* 0x000fea0003800000 */
.L_x_89:
[----:B------:R-:W-:Y:S02]  /*4950*/  MOV R2, 0x4970 ;  /* 0x0000497000027802 */ /* 0x000fe40000000f00 */
[----:B---3-5:R-:W-:Y:S05]  /*4960*/  CALL.REL.NOINC `($__internal_2_$__cuda_sm10x_tcgen05_guardrail_trap_unallocated_columns_being_dealloced) ;  /* 0x0000004c004c7944 */ /* 0x028fea0003c00000 */
.L_x_91:
[----:B------:R-:W-:Y:S01]  /*4970*/  NOP ;  /* 0x0000000000007918 */ /* 0x000fe20000000000 */
[----:B----4-:R-:W-:Y:S05]  /*4980*/  EXIT ;  /* 0x000000000000794d */ /* 0x010fea0003800000 */
.L_x_62:
[----:B------:R-:W-:-:S09]  /*4990*/  UISETP.NE.OR UP0, UPT, UR20, 0x3, !UP4 ;  /* 0x000000031400788c */ /* 0x000fd2000e705670 */
[----:B------:R-:W-:Y:S05]  /*49a0*/  BRA.U UP0, `(.L_x_92) ;  /* 0x00000011002c7547 */ /* 0x000fea000b800000 */
[----:B------:R-:W2:Y:S01]  /*49b0*/  LDCU.64 UR4, c[0x0][0x888] ;  /* 0x00011100ff0477ac */ /* 0x000ea20008000a00 */
[----:B------:R-:W3:Y:S01]  /*49c0*/  S2UR UR6, SR_CgaCtaId ;  /* 0x00000000000679c3 */ /* 0x000ee20000008800 */
[----:B------:R-:W-:Y:S02]  /*49d0*/  HFMA2 R9, -RZ, RZ, 0, 0 ;  /* 0x00000000ff097431 */ /* 0x000fe400000001ff */
[----:B------:R-:W-:Y:S01]  /*49e0*/  IMAD.MOV.U32 R11, RZ, RZ, 0x1 ;  /* 0x00000001ff0b7424 */ /* 0x000fe200078e00ff */
[----:B------:R-:W4:Y:S01]  /*49f0*/  LDCU UR30, c[0x0][0x370] ;  /* 0x00006e00ff1e77ac */ /* 0x000f220008000800 */
[----:B------:R-:W-:Y:S01]  /*4a00*/  IMAD.MOV.U32 R10, RZ, RZ, RZ ;  /* 0x000000ffff0a7224 */ /* 0x000fe200078e00ff */
[----:B------:R-:W-:Y:S01]  /*4a10*/  MOV R3, 0x2000 ;  /* 0x0000200000037802 */ /* 0x000fe20000000f00 */
[----:B------:R-:W1:Y:S01]  /*4a20*/  LDCU.128 UR44, c[0x0][0xb10] ;  /* 0x00016200ff2c77ac */ /* 0x000e620008000c00 */
[----:B------:R-:W4:Y:S01]  /*4a30*/  LDC.64 R12, c[0x0][0x348] ;  /* 0x0000d200ff0c7b82 */ /* 0x000f220000000a00 */
[----:B------:R-:W1:Y:S01]  /*4a40*/  LDCU UR27, c[0x0][0x374] ;  /* 0x00006e80ff1b77ac */ /* 0x000e620008000800 */
[----:B------:R-:W4:Y:S01]  /*4a50*/  LDCU.64 UR28, c[0x0][0x890] ;  /* 0x00011200ff1c77ac */ /* 0x000f220008000a00 */
[----:B--2---:R-:W-:Y:S01]  /*4a60*/  UISETP.NE.U32.AND UP0, UPT, UR4, URZ, UPT ;  /* 0x000000ff0400728c */ /* 0x004fe2000bf05070 */
[----:B------:R-:W2:Y:S01]  /*4a70*/  LDCU UR15, c[0x0][0xb0c] ;  /* 0x00016180ff0f77ac */ /* 0x000ea20008000800 */
[----:B------:R-:W2:Y:S01]  /*4a80*/  LDCU UR37, c[0x0][0xb20] ;  /* 0x00016400ff2577ac */ /* 0x000ea20008000800 */
[----:B------:R-:W2:Y:S01]  /*4a90*/  LDCU UR4, c[0x0][0xb30] ;  /* 0x00016600ff0477ac */ /* 0x000ea20008000800 */
[----:B------:R-:W-:Y:S01]  /*4aa0*/  UMOV UR24, 0x400 ;  /* 0x0000040000187882 */ /* 0x000fe20000000000 */
[----:B-1----:R-:W-:-:S02]  /*4ab0*/  UIMAD.WIDE.U32 UR8, UR27, UR47, URZ ;  /* 0x0000002f1b0872a5 */ /* 0x002fc4000f8e00ff */
[----:B---3--:R-:W-:Y:S02]  /*4ac0*/  ULEA UR24, UR6, UR24, 0x18 ;  /* 0x0000001806187291 */ /* 0x008fe4000f8ec0ff */
[----:B----4-:R-:W-:Y:S02]  /*4ad0*/  UIMAD.WIDE.U32 UR6, UR30, UR44, URZ ;  /* 0x0000002c1e0672a5 */ /* 0x010fe4000f8e00ff */
[----:B------:R-:W-:Y:S02]  /*4ae0*/  UISETP.NE.U32.AND UP6, UPT, UR28, URZ, UPT ;  /* 0x000000ff1c00728c */ /* 0x000fe4000bfc5070 */
[----:B------:R-:W-:Y:S02]  /*4af0*/  UISETP.NE.AND.EX UP5, UPT, UR5, URZ, UPT, UP0 ;  /* 0x000000ff0500728c */ /* 0x000fe4000bfa5300 */
[----:B------:R-:W-:Y:S01]  /*4b00*/  UISETP.NE.AND UP0, UPT, UR42, 0x1, UPT ;  /* 0x000000012a00788c */ /* 0x000fe2000bf05270 */
[----:B------:R-:W-:Y:S01]  /*4b10*/  UMOV UR6, UR7 ;  /* 0x0000000700067c82 */ /* 0x000fe20008000000 */
[----:B------:R-:W-:Y:S01]  /*4b20*/  UMOV UR31, UR9 ;  /* 0x00000009001f7c82 */ /* 0x000fe20008000000 */
[----:B--2---:R-:W-:Y:S01]  /*4b30*/  UISETP.NE.AND UP0, UPT, UR15, 0x1, UPT ;  /* 0x000000010f00788c */ /* 0x004fe2000bf05270 */
[----:B------:R-:W-:Y:S01]  /*4b40*/  UMOV UR25, URZ ;  /* 0x000000ff00197c82 */ /* 0x000fe20008000000 */
[----:B------:R-:W-:-:S02]  /*4b50*/  UPLOP3.LUT UP4, UPT, UPT, UPT, UPT, 0x40, 0x4 ;  /* 0x000000000004789c */ /* 0x000fc40003f8e870 */
[----:B------:R-:W-:Y:S01]  /*4b60*/  UISETP.GE.AND UP2, UPT, UR42, 0x1, UPT ;  /* 0x000000012a00788c */ /* 0x000fe2000bf46270 */
[----:B------:R-:W1:Y:S01]  /*4b70*/  LDCU.64 UR16, c[0x0][0xb28] ;  /* 0x00016500ff1077ac */ /* 0x000e620008000a00 */
[----:B------:R-:W-:Y:S02]  /*4b80*/  UISETP.NE.AND.EX UP6, UPT, UR29, URZ, UPT, UP6 ;  /* 0x000000ff1d00728c */ /* 0x000fe4000bfc5360 */
[----:B------:R-:W-:Y:S02]  /*4b90*/  USHF.R.U32.HI UR34, URZ, UR45, UR6 ;  /* 0x0000002dff227299 */ /* 0x000fe40008011606 */
[----:B------:R-:W-:Y:S02]  /*4ba0*/  USHF.R.U32.HI UR31, URZ, UR37, UR31 ;  /* 0x00000025ff1f7299 */ /* 0x000fe4000801161f */
[----:B------:R-:W-:Y:S02]  /*4bb0*/  UISETP.NE.AND UP0, UPT, UR46, 0x1, UPT ;  /* 0x000000012e00788c */ /* 0x000fe4000bf05270 */
[----:B------:R-:W-:-:S11]  /*4bc0*/  UISETP.NE.AND UP3, UPT, UR4, 0x1, UPT ;  /* 0x000000010400788c */ /* 0x000fd6000bf65270 */
.L_x_101:
[C---:B------:R-:W-:Y:S02]  /*4bd0*/  LEA R8, R10.reuse, UR24, 0x3 ;  /* 0x000000180a087c11 */ /* 0x040fe4000f8e18ff */
[----:B------:R-:W-:Y:S02]  /*4be0*/  SHF.L.U32 R5, R9, 0x1f, RZ ;  /* 0x0000001f09057819 */ /* 0x000fe400000006ff */
[----:B------:R-:W-:Y:S02]  /*4bf0*/  LEA R6, R10, UR24, 0x4 ;  /* 0x000000180a067c11 */ /* 0x000fe4000f8e20ff */
[----:B--2---:R-:W2:Y:S02]  /*4c00*/  SYNCS.PHASECHK.TRANS64.TRYWAIT P0, [R8+URZ+0xe0], R5 ;  /* 0x0000e005080075a7 */ /* 0x004ea400080011ff */
[----:B--2---:R-:W-:Y:S05]  /*4c10*/  @!P0 BRA `(.L_x_93) ;  /* 0x0000004400ac8947 */ /* 0x004fea0003800000 */
.L_x_182:
[----:B--2---:R-:W2:Y:S01]  /*4c20*/  LDS.128 R4, [R6+0x170] ;  /* 0x0001700006047984 */ /* 0x004ea20000000c00 */
[----:B------:R-:W-:Y:S01]  /*4c30*/  UISETP.GE.AND UP0, UPT, UR42, 0x1, UPT ;  /* 0x000000012a00788c */ /* 0x000fe2000bf06270 */
[----:B------:R-:W-:Y:S01]  /*4c40*/  @!PT LDS RZ, [RZ] ;  /* 0x00000000fffff984 */ /* 0x000fe20000000800 */
[----:B------:R-:W-:Y:S01]  /*4c50*/  @!PT LDS RZ, [RZ] ;  /* 0x00000000fffff984 */ /* 0x000fe20000000800 */
[----:B------:R-:W-:Y:S01]  /*4c60*/  @!PT LDS RZ, [RZ] ;  /* 0x00000000fffff984 */ /* 0x000fe20000000800 */
[----:B------:R-:W-:Y:S01]  /*4c70*/  @!PT LDS RZ, [RZ] ;  /* 0x00000000fffff984 */ /* 0x000fe20000000800 */
[----:B------:R3:W-:Y:S06]  /*4c80*/  MEMBAR.ALL.CTA ;  /* 0x0000000000007992 */ /* 0x0007ec0000008000 */
[----:B---3--:R-:W3:Y:S01]  /*4c90*/  FENCE.VIEW.ASYNC.S ;  /* 0x00000000000073c6 */ /* 0x008ee20000000000 */
[----:B--2---:R-:W-:Y:S11]  /*4ca0*/  LOP3.LUT P0, RZ, R6, 0x1, RZ, 0xc0, !PT ;  /* 0x0000000106ff7812 */ /* 0x004ff6000780c0ff */
[----:B------:R-:W-:Y:S02]  /*4cb0*/  @!UPT UIADD3 URZ, UPT, UPT, URZ, URZ, URZ ;  /* 0x000000fffffff290 */ /* 0x000fe4000fffe0ff */
[----:B---3--:R-:W-:Y:S01]  /*4cc0*/  VOTEU.ANY UP2, P0 ;  /* 0x0000000000ff7886 */ /* 0x008fe20000040100 */
[----:B------:R-:W-:Y:S11]  /*4cd0*/  PLOP3.LUT P0, PT, PT, PT, UP2, 0x80, 0x8 ;  /* 0x000000000008781c */ /* 0x000ff60003f0f028 */
[----:B------:R-:W-:Y:S02]  /*4ce0*/  @!UPT UIADD3 URZ, UPT, UPT, URZ, URZ, URZ ;  /* 0x000000fffffff290 */ /* 0x000fe4000fffe0ff */
[----:B------:R-:W-:Y:S02]  /*4cf0*/  @P0 SHF.R.U32.HI R0, RZ, 0x10, R5 ;  /* 0x00000010ff000819 */ /* 0x000fe40000011605 */
[----:B------:R-:W-:Y:S02]  /*4d00*/  @P0 MOV R2, R4 ;  /* 0x0000000400020202 */ /* 0x000fe40000000f00 */
[----:B------:R-:W-:Y:S01]  /*4d10*/  @P0 R2UR UR4, R0 ;  /* 0x00000000000402ca */ /* 0x000fe200000e0000 */
[----:B------:R-:W-:Y:S01]  /*4d20*/  VIADD R0, R8, 0xf0 ;  /* 0x000000f008007836 */ /* 0x000fe20000000000 */
[----:B------:R-:W-:Y:S02]  /*4d30*/  @P0 LOP3.LUT R4, R5, 0xffff, RZ, 0xc0, !PT ;  /* 0x0000ffff05040812 */ /* 0x000fe400078ec0ff */
[----:B------:R-:W-:Y:S02]  /*4d40*/  @P0 R2UR UR6, R2 ;  /* 0x00000000020602ca */ /* 0x000fe400000e0000 */
[----:B------:R-:W-:Y:S02]  /*4d50*/  PRMT R0, RZ, 0x654, R0 ;  /* 0x00000654ff007816 */ /* 0x000fe40000000000 */
[----:B------:R-:W-:Y:S02]  /*4d60*/  @P0 R2UR UR5, R4 ;  /* 0x00000000040502ca */ /* 0x000fe400000e0000 */
[----:B------:R2:W-:Y:S03]  /*4d70*/  SYNCS.ARRIVE.TRANS64.RED.A1T0 RZ, [R0+URZ], RZ ;  /* 0x000000ff00ff79a7 */ /* 0x0005e600081004ff */
[----:B------:R-:W-:Y:S04]  /*4d80*/  @UP2 UMOV UR26, UR4 ;  /* 0x00000004001a2c82 */ /* 0x000fe80008000000 */
[----:B------:R-:W-:Y:S04]  /*4d90*/  @UP2 UMOV UR14, UR6 ;  /* 0x00000006000e2c82 */ /* 0x000fe80008000000 */
[----:B------:R-:W-:Y:S01]  /*4da0*/  @UP2 UMOV UR13, UR5 ;  /* 0x00000005000d2c82 */ /* 0x000fe20008000000 */
[----:B------:R-:W-:Y:S05]  /*4db0*/  BRA.U !UP0, `(.L_x_94) ;  /* 0x0000000108c07547 */ /* 0x000fea000b800000 */
[----:B------:R-:W-:Y:S02]  /*4dc0*/  UIMAD.WIDE.U32 UR8, UR13, UR47, URZ ;  /* 0x0000002f0d0872a5 */ /* 0x000fe4000f8e00ff */
[----:B------:R-:W-:Y:S02]  /*4dd0*/  UP2UR UR12, UPR, URZ, 0x4 ;  /* 0x00000004ff0c7883 */ /* 0x000fe40008000000 */
[----:B------:R-:W-:Y:S02]  /*4de0*/  UISETP.NE.AND UP2, UPT, UR46, 0x1, UPT ;  /* 0x000000012e00788c */ /* 0x000fe4000bf45270 */
[----:B------:R-:W-:Y:S02]  /*4df0*/  UIMAD.WIDE.U32 UR10, UR14, UR44, URZ ;  /* 0x0000002c0e0a72a5 */ /* 0x000fe4000f8e00ff */
[----:B------:R-:W-:Y:S02]  /*4e00*/  USEL UR4, UR27, UR31, !UP2 ;  /* 0x0000001f1b047287 */ /* 0x000fe4000d000000 */
[----:B------:R-:W-:Y:S02]  /*4e10*/  UISETP.NE.AND UP0, UPT, UR15, 0x1, UPT ;  /* 0x000000010f00788c */ /* 0x000fe4000bf05270 */
[----:B------:R-:W-:Y:S02]  /*4e20*/  UP2UR UR22, UPR, URZ, 0x2 ;  /* 0x00000002ff167883 */ /* 0x000fe40008000000 */
[----:B------:R-:W-:Y:S02]  /*4e30*/  UISETP.NE.AND UP1, UPT, UR42, 0x1, UPT ;  /* 0x000000012a00788c */ /* 0x000fe4000bf25270 */
[----:B-1----:R-:W-:Y:S02]  /*4e40*/  UIMAD.WIDE.U32 UR18, UR4, UR16, URZ ;  /* 0x00000010041272a5 */ /* 0x002fe4000f8e00ff */
[----:B------:R-:W-:Y:S01]  /*4e50*/  USEL UR7, UR30, UR34, !UP0 ;  /* 0x000000221e077287 */ /* 0x000fe2000c000000 */
[----:B------:R-:W-:Y:S02]  /*4e60*/  UMOV UR5, UR9 ;  /* 0x0000000900057c82 */ /* 0x000fe40008000000 */
[----:B------:R-:W-:Y:S02]  /*4e70*/  USHF.R.U32.HI UR6, URZ, UR37, UR5 ;  /* 0x00000025ff067299 */ /* 0x000fe40008011605 */
[----:B------:R-:W-:Y:S02]  /*4e80*/  UIMAD.WIDE.U32 UR20, UR7, UR16, URZ ;  /* 0x00000010071472a5 */ /* 0x000fe4000f8e00ff */
[----:B------:R-:W-:Y:S02]  /*4e90*/  USEL UR6, UR13, UR6, !UP2 ;  /* 0x000000060d067287 */ /* 0x000fe4000d000000 */
[----:B------:R-:W-:Y:S01]  /*4ea0*/  UISETP.NE.AND UP2, UPT, UR12, URZ, UPT ;  /* 0x000000ff0c00728c */ /* 0x000fe2000bf45270 */
[----:B------:R-:W-:Y:S01]  /*4eb0*/  UMOV UR5, UR11 ;  /* 0x0000000b00057c82 */ /* 0x000fe20008000000 */
[----:B------:R-:W-:Y:S02]  /*4ec0*/  UIMAD.WIDE.U32 UR10, UR6, UR16, URZ ;  /* 0x00000010060a72a5 */ /* 0x000fe4000f8e00ff */
[----:B------:R-:W-:Y:S03]  /*4ed0*/  USHF.R.U32.HI UR8, URZ, UR45, UR5 ;  /* 0x0000002dff087299 */ /* 0x000fe60008011605 */
[----:B------:R-:W-:Y:S02]  /*4ee0*/  UMOV UR5, UR19 ;  /* 0x0000001300057c82 */ /* 0x000fe40008000000 */
[----:B------:R-:W-:Y:S03]  /*4ef0*/  @UP1 USHF.R.U32.HI UR4, URZ, UR17, UR5 ;  /* 0x00000011ff041299 */ /* 0x000fe60008011605 */
[----:B------:R-:W-:Y:S01]  /*4f00*/  UMOV UR5, UR21 ;  /* 0x0000001500057c82 */ /* 0x000fe20008000000 */
[----:B------:R-:W-:Y:S02]  /*4f10*/  UIMAD UR4, UR42, UR4, URZ ;  /* 0x000000042a0472a4 */ /* 0x000fe4000f8e02ff */
[----:B------:R-:W-:Y:S02]  /*4f20*/  @UP1 USHF.R.U32.HI UR7, URZ, UR17, UR5 ;  /* 0x00000011ff071299 */ /* 0x000fe40008011605 */
[----:B------:R-:W-:Y:S02]  /*4f30*/  USEL UR5, UR14, UR8, !UP0 ;  /* 0x000000080e057287 */ /* 0x000fe4000c000000 */
[----:B------:R-:W-:Y:S02]  /*4f40*/  UIMAD UR8, UR42, UR7, URZ ;  /* 0x000000072a0872a4 */ /* 0x000fe4000f8e02ff */
[----:B------:R-:W-:Y:S03]  /*4f50*/  UISETP.GE.AND UP0, UPT, UR6, UR4, UPT ;  /* 0x000000040600728c */ /* 0x000fe6000bf06270 */
[----:B------:R-:W-:Y:S01]  /*4f60*/  UMOV UR4, UR11 ;  /* 0x0000000b00047c82 */ /* 0x000fe20008000000 */
[----:B------:R-:W-:Y:S02]  /*4f70*/  UISETP.GE.OR UP0, UPT, UR5, UR8, UP0 ;  /* 0x000000080500728c */ /* 0x000fe40008706670 */
[----:B------:R-:W-:Y:S02]  /*4f80*/  USHF.R.U32.HI UR4, URZ, UR17, UR4 ;  /* 0x00000011ff047299 */ /* 0x000fe40008011604 */
[----:B------:R-:W-:Y:S02]  /*4f90*/  UIMAD.WIDE.U32 UR8, UR5, UR16, URZ ;  /* 0x00000010050872a5 */ /* 0x000fe4000f8e00ff */
[----:B------:R-:W-:Y:S04]  /*4fa0*/  USEL UR10, UR6, UR4, !UP1 ;  /* 0x00000004060a7287 */ /* 0x000fe8000c800000 */
[----:B------:R-:W-:Y:S01]  /*4fb0*/  UIADD3 UR11, UPT, UPT, -UR10, URZ, URZ ;  /* 0x000000ff0a0b7290 */ /* 0x000fe2000fffe1ff */
[----:B------:R-:W-:Y:S02]  /*4fc0*/  @!UP0 UMOV UR4, UR9 ;  /* 0x0000000900048c82 */ /* 0x000fe40008000000 */
[----:B------:R-:W-:Y:S02]  /*4fd0*/  @!UP0 USHF.R.U32.HI UR4, URZ, UR17, UR4 ;  /* 0x00000011ff048299 */ /* 0x000fe40008011604 */
[----:B------:R-:W-:Y:S02]  /*4fe0*/  UIMAD UR8, UR42, UR11, UR6 ;  /* 0x0000000b2a0872a4 */ /* 0x000fe4000f8e0206 */
[----:B------:R-:W-:Y:S02]  /*4ff0*/  @!UP0 USEL UR4, UR5, UR4, !UP1 ;  /* 0x0000000405048287 */ /* 0x000fe4000c800000 */
[----:B------:R-:W-:Y:S02]  /*5000*/  UISETP.NE.AND UP1, UPT, UR22, URZ, UPT ;  /* 0x000000ff1600728c */ /* 0x000fe4000bf25270 */
[----:B------:R-:W-:Y:S02]  /*5010*/  @!UP0 UIMAD UR8, UR7, UR8, UR4 ;  /* 0x00000008070882a4 */ /* 0x000fe4000f8e0204 */
[----:B------:R-:W-:Y:S02]  /*5020*/  @!UP0 UIADD3 UR9, UPT, UPT, UR10, -UR4, URZ ;  /* 0x800000040a098290 */ /* 0x000fe4000fffe0ff */
[----:B------:R-:W-:Y:S02]  /*5030*/  UIADD3 UR4, UPT, UPT, -UR5, URZ, URZ ;  /* 0x000000ff05047290 */ /* 0x000fe4000fffe1ff */
[----:B------:R-:W-:Y:S02]  /*5040*/  UIADD3 UR7, UPT, UPT, -UR6, URZ, URZ ;  /* 0x000000ff06077290 */ /* 0x000fe4000fffe1ff */
[----:B------:R-:W-:Y:S02]  /*5050*/  @!UP0 UIMAD UR6, UR9, UR42, UR5 ;  /* 0x0000002a090682a4 */ /* 0x000fe4000f8e0205 */
[----:B------:R-:W-:Y:S02]  /*5060*/  UIMAD UR14, UR15, UR4, UR14 ;  /* 0x000000040f0e72a4 */ /* 0x000fe4000f8e020e */
[----:B------:R-:W-:Y:S01]  /*5070*/  UIMAD UR13, UR46, UR7, UR13 ;  /* 0x000000072e0d72a4 */ /* 0x000fe2000f8e020d */
[----:B------:R-:W-:Y:S02]  /*5080*/  @!UP0 UMOV UR5, UR8 ;  /* 0x0000000800058c82 */ /* 0x000fe40008000000 */
[----:B------:R-:W-:Y:S02]  /*5090*/  UIMAD UR14, UR5, UR15, UR14 ;  /* 0x0000000f050e72a4 */ /* 0x000fe4000f8e020e */
[----:B------:R-:W-:Y:S11]  /*50a0*/  UIMAD UR13, UR6, UR46, UR13 ;  /* 0x0000002e060d72a4 */ /* 0x000ff6000f8e020d */
[----:B------:R-:W-:Y:S01]  /*50b0*/  @!UPT UIADD3 URZ, UPT, UPT, URZ, URZ, URZ ;  /* 0x000000fffffff290 */ /* 0x000fe2000fffe0ff */
.L_x_94:
[----:B------:R-:W3:Y:S01]  /*50c0*/  @!UP3 LDCU.128 UR20, c[0x0][0xb10] ;  /* 0x00016200ff14b7ac */ /* 0x000ee20008000c00 */
[----:B------:R-:W-:Y:S04]  /*50d0*/  ISETP.NE.U32.AND P0, PT, RZ, UR28, PT ;  /* 0x0000001cff007c0c */ /* 0x000fe8000bf05070 */
[----:B------:R-:W-:Y:S01]  /*50e0*/  ISETP.NE.AND.EX P0, PT, RZ, UR29, PT, P0 ;  /* 0x0000001dff007c0c */ /* 0x000fe2000bf05300 */
[----:B------:R-:W4:Y:S01]  /*50f0*/  @!UP3 LDCU UR5, c[0x0][0xb0c] ;  /* 0x00016180ff05b7ac */ /* 0x000f220008000800 */
[----:B------:R-:W-:Y:S02]  /*5100*/  USHF.L.U32 UR11, UR32, 0x7, URZ ;  /* 0x00000007200b7899 */ /* 0x000fe400080006ff */
[----:B------:R-:W-:Y:S02]  /*5110*/  USHF.L.U32 UR10, UR33, 0x6, URZ ;  /* 0x00000006210a7899 */ /* 0x000fe400080006ff */
[----:B---3--:R-:W-:Y:S07]  /*5120*/  UIMAD.WIDE.U32 UR6, UR14, UR20, URZ ;  /* 0x000000140e0672a5 */ /* 0x008fee000f8e00ff */
[----:B------:R-:W-:Y:S01]  /*5130*/  @!UP3 UMOV UR4, UR7 ;  /* 0x000000070004bc82 */ /* 0x000fe20008000000 */
[----:B----4-:R-:W-:Y:S02]  /*5140*/  @!UP3 UISETP.NE.AND UP0, UPT, UR5, 0x1, UPT ;  /* 0x000000010500b88c */ /* 0x010fe4000bf05270 */
[----:B------:R-:W-:Y:S02]  /*5150*/  @!UP3 USHF.R.U32.HI UR4, URZ, UR21, UR4 ;  /* 0x00000015ff04b299 */ /* 0x000fe40008011604 */
[----:B------:R-:W-:Y:S02]  /*5160*/  UIMAD.WIDE.U32 UR6, UR13, UR23, URZ ;  /* 0x000000170d0672a5 */ /* 0x000fe4000f8e00ff */
[----:B------:R-:W-:Y:S02]  /*5170*/  @!UP3 USEL UR8, UR14, UR4, !UP0 ;  /* 0x000000040e08b287 */ /* 0x000fe4000c000000 */
[----:B------:R-:W-:Y:S03]  /*5180*/  @!UP3 UISETP.NE.AND UP0, UPT, UR22, 0x1, UPT ;  /* 0x000000011600b88c */ /* 0x000fe6000bf05270 */
[----:B------:R-:W-:Y:S02]  /*5190*/  @!UP3 UMOV UR6, UR7 ;  /* 0x000000070006bc82 */ /* 0x000fe40008000000 */
[----:B------:R-:W3:Y:S02]  /*51a0*/  @!UP3 LDCU UR4, c[0x0][0xb20] ;  /* 0x00016400ff04b7ac */ /* 0x000ee40008000800 */
[----:B---3--:R-:W-:Y:S04]  /*51b0*/  @!UP3 USHF.R.U32.HI UR6, URZ, UR4, UR6 ;  /* 0x00000004ff06b299 */ /* 0x008fe80008011606 */
[----:B------:R-:W-:Y:S04]  /*51c0*/  @!UP3 USEL UR6, UR13, UR6, !UP0 ;  /* 0x000000060d06b287 */ /* 0x000fe8000c000000 */
[----:B------:R-:W-:Y:S02]  /*51d0*/  @!UP3 UIADD3 UR4, UPT, UPT, -UR8, UR6, URZ ;  /* 0x000000060804b290 */ /* 0x000fe4000fffe1ff */
[----:B------:R-:W-:Y:S02]  /*51e0*/  @!UP3 UIADD3 UR6, UPT, UPT, UR8, -UR6, URZ ;  /* 0x800000060806b290 */ /* 0x000fe4000fffe0ff */
[----:B------:R-:W-:Y:S02]  /*51f0*/  @!UP3 UIMAD UR14, UR4, UR5, UR14 ;  /* 0x00000005040eb2a4 */ /* 0x000fe4000f8e020e */
[----:B------:R-:W-:Y:S01]  /*5200*/  @!UP3 UIMAD UR13, UR6, UR22, UR13 ;  /* 0x00000016060db2a4 */ /* 0x000fe2000f8e020d */
[----:B------:R-:W-:Y:S11]  /*5210*/  BRA.U UP4, `(.L_x_95) ;  /* 0x0000000104107547 */ /* 0x000ff6000b800000 */
[----:B--2---:R-:W-:Y:S04]  /*5220*/  MOV R0, UR35 ;  /* 0x0000002300007c02 */ /* 0x004fe80008000f00 */
[----:B------:R-:W-:Y:S04]  /*5230*/  SHF.L.U32 R5, R0, 0x1f, RZ ;  /* 0x0000001f00057819 */ /* 0x000fe800000006ff */
[----:B------:R-:W2:Y:S02]  /*5240*/  SYNCS.PHASECHK.TRANS64.TRYWAIT P1, [UR24+0xd8], R5 ;  /* 0x0000d805ff0075a7 */ /* 0x000ea40008021118 */
[----:B--2---:R-:W-:Y:S05]  /*5250*/  @!P1 BRA `(.L_x_96) ;  /* 0x0000004000309947 */ /* 0x004fea0003800000 */
.L_x_95:
[----:B------:R-:W-:Y:S05]  /*5260*/  BRA.U !UP6, `(.L_x_97) ;  /* 0x000000010e387547 */ /* 0x000fea000b800000 */
[----:B------:R-:W-:Y:S01]  /*5270*/  UPLOP3.LUT UP1, UPT, UPT, UPT, UP5, 0x80, 0x8 ;  /* 0x000000000008789c */ /* 0x000fe20003f2f050 */
[----:B--2---:R-:W-:Y:S01]  /*5280*/  HFMA2 R0, -RZ, RZ, 0, 5.9604644775390625e-08 ;  /* 0x00000001ff007431 */ /* 0x004fe200000001ff */
[----:B------:R-:W2:Y:S01]  /*5290*/  LDCU.64 UR8, c[0x0][0x358] ;  /* 0x00006b00ff0877ac */ /* 0x000ea20008000a00 */
[----:B------:R-:W-:Y:S03]  /*52a0*/  IMAD.MOV.U32 R84, RZ, RZ, 0x1 ;  /* 0x00000001ff547424 */ /* 0x000fe600078e00ff */
[----:B------:R-:W-:Y:S05]  /*52b0*/  PLOP3.LUT P1, PT, PT, PT, UP1, 0x80, 0x8 ;  /* 0x000000000008781c */ /* 0x000fea0003f2f018 */
[----:B------:R-:W3:Y:S01]  /*52c0*/  @UP1 LDCU.64 UR4, c[0x0][0x888] ;  /* 0x00011100ff0417ac */ /* 0x000ee20008000a00 */
[----:B------:R-:W-:Y:S07]  /*52d0*/  @UP1 UIMAD UR6, UR36, UR28, URZ ;  /* 0x0000001c240612a4 */ /* 0x000fee000f8e02ff */
[----:B------:R-:W-:Y:S01]  /*52e0*/  @!P1 PRMT R84, R0, 0x7610, R84 ;  /* 0x0000761000549816 */ /* 0x000fe20000000054 */
[----:B---3--:R-:W-:Y:S06]  /*52f0*/  @UP1 UIMAD.WIDE UR4, UR6, 0x4, UR4 ;  /* 0x00000004060418a5 */ /* 0x008fec000f8e0204 */
[----:B------:R-:W-:Y:S01]  /*5300*/  IMAD.U32 R4, RZ, RZ, UR4 ;  /* 0x00000004ff047e24 */ /* 0x000fe2000f8e00ff */
[----:B------:R-:W-:Y:S04]  /*5310*/  MOV R5, UR5 ;  /* 0x0000000500057c02 */ /* 0x000fe80008000f00 */
[----:B------:R-:W3:Y:S01]  /*5320*/  @!UP1 LDCU UR4, c[0x0][0x880] ;  /* 0x00011000ff0497ac */ /* 0x000ee20008000800 */
[----:B--2--5:R4:W5:Y:S02]  /*5330*/  @P1 LDG.E R41, desc[UR8][R4.64] ;  /* 0x0000000804291981 */ /* 0x024964000c1e1900 */
[----:B---34-:R-:W-:Y:S07]  /*5340*/  @!P1 IMAD.U32 R41, RZ, RZ, UR4 ;  /* 0x00000004ff299e24 */ /* 0x018fee000f8e00ff */
.L_x_97:
[----:B-----5:R-:W-:Y:S01]  /*5350*/  @!P0 FSETP.EQ.AND P2, PT, R41, RZ, PT ;  /* 0x000000ff2900820b */ /* 0x020fe20003f42000 */
[----:B------:R-:W-:Y:S01]  /*5360*/  @!UPT UIADD3 URZ, UPT, UPT, URZ, URZ, URZ ;  /* 0x000000fffffff290 */ /* 0x000fe2000fffe0ff */
[----:B------:R-:W-:Y:S11]  /*5370*/  @!P0 BRA `(.L_x_98) ;  /* 0x0000000000148947 */ /* 0x000ff60003800000 */
[----:B------:R-:W-:Y:S02]  /*5380*/  LOP3.LUT P0, RZ, R84, 0xff, RZ, 0xc0, !PT ;  /* 0x000000ff54ff7812 */ /* 0x000fe4000780c0ff */
[----:B------:R-:W-:Y:S04]  /*5390*/  PLOP3.LUT P2, PT, PT, PT, UP1, 0x80, 0x8 ;  /* 0x000000000008781c */ /* 0x000fe80003f4f018 */
[----:B------:R-:W-:Y:S07]  /*53a0*/  PLOP3.LUT P2, PT, P2, PT, PT, 0x8, 0x80 ;  /* 0x000000000080781c */ /* 0x000fee000174e170 */
[----:B------:R-:W-:Y:S11]  /*53b0*/  @P0 FSETP.EQ.AND P2, PT, R41, RZ, PT ;  /* 0x000000ff2900020b */ /* 0x000ff60003f42000 */
[----:B------:R-:W-:Y:S02]  /*53c0*/  @!UPT UIADD3 URZ, UPT, UPT, URZ, URZ, URZ ;  /* 0x000000fffffff290 */ /* 0x000fe4000fffe0ff */
.L_x_98:
[----:B------:R-:W-:Y:S01]  /*53d0*/  ULEA UR4, UR25, UR24, 0x3 ;  /* 0x0000001819047291 */ /* 0x000fe2000f8e18ff */
[----:B--2---:R-:W-:Y:S02]  /*53e0*/  SHF.L.U32 R5, R11, 0x1f, RZ ;  /* 0x0000001f0b057819 */ /* 0x004fe400000006ff */
[----:B------:R-:W-:Y:S04]  /*53f0*/  ELECT P1, URZ, PT ;  /* 0x0000000000ff782f */ /* 0x000fe80003820000 */
[----:B------:R-:W-:Y:S02]  /*5400*/  PLOP3.LUT P1, PT, P2, P1, PT, 0xf2, 0x2f ;  /* 0x00000000002f781c */ /* 0x000fe40001723e72 */
[----:B------:R-:W2:Y:S02]  /*5410*/  SYNCS.PHASECHK.TRANS64.TRYWAIT P0, [UR4+0xb8], R5 ;  /* 0x0000b805ff0075a7 */ /* 0x000ea40008001104 */
[----:B--2---:R-:W-:Y:S09]  /*5420*/  @!P0 BRA `(.L_x_99) ;  /* 0x0000003c00d48947 */ /* 0x004ff20003800000 */
.L_x_185:
[----:B------:R-:W3:Y:S01]  /*5430*/  S2UR UR21, SR_CgaCtaId ;  /* 0x00000000001579c3 */ /* 0x000ee20000008800 */
[----:B------:R-:W-:Y:S01]  /*5440*/  VOTEU.ALL UP0, P1 ;  /* 0x0000000000ff7886 */ /* 0x000fe20000800000 */
[----:B------:R-:W-:Y:S01]  /*5450*/  @!P1 IADD3 R4, P0, PT, R12, 0x580, RZ ;  /* 0x000005800c049810 */ /* 0x000fe20007f1e0ff */
[----:B------:R-:W-:Y:S01]  /*5460*/  UIADD3 UR9, UPT, UPT, UR4, 0xa0, URZ ;  /* 0x000000a004097890 */ /* 0x000fe2000fffe0ff */
[----:B------:R-:W-:Y:S01]  /*5470*/  VIADD R10, R10, 0x1 ;  /* 0x000000010a0a7836 */ /* 0x000fe20000000000 */
[----:B------:R-:W-:Y:S01]  /*5480*/  UMOV UR22, 0x0 ;  /* 0x0000000000167882 */ /* 0x000fe20000000000 */
[----:B------:R-:W-:Y:S01]  /*5490*/  @!UP0 ULEA UR5, UR25, UR24, 0xd ;  /* 0x0000001819058291 */ /* 0x000fe2000f8e68ff */
[----:B------:R-:W-:Y:S01]  /*54a0*/  @!P1 IMAD.X R2, RZ, RZ, R13, P0 ;  /* 0x000000ffff029224 */ /* 0x000fe200000e060d */
[----:B------:R-:W-:Y:S01]  /*54b0*/  @!P1 R2UR UR7, R4 ;  /* 0x00000000040792ca */ /* 0x000fe200000e0000 */
[----:B------:R-:W-:Y:S01]  /*54c0*/  UMOV UR23, 0x10000000 ;  /* 0x1000000000177882 */ /* 0x000fe20000000000 */
[----:B------:R-:W-:Y:S02]  /*54d0*/  @!UP0 UIADD3 UR8, UPT, UPT, UR5, 0x200, URZ ;  /* 0x0000020005088890 */ /* 0x000fe4000fffe0ff */
[----:B------:R-:W-:Y:S01]  /*54e0*/  UIADD3 UR5, UPT, UPT, UR25, 0x1, URZ ;  /* 0x0000000119057890 */ /* 0x000fe2000fffe0ff */
[----:B------:R-:W-:Y:S03]  /*54f0*/  UMOV UR12, UR36 ;  /* 0x00000024000c7c82 */ /* 0x000fe60008000000 */
[----:B------:R-:W-:Y:S04]  /*5500*/  UISETP.NE.AND UP0, UPT, UR5, 0x3, UPT ;  /* 0x000000030500788c */ /* 0x000fe8000bf05270 */
[----:B------:R-:W-:Y:S01]  /*5510*/  USEL UR6, UR5, URZ, UP0 ;  /* 0x000000ff05067287 */ /* 0x000fe20008000000 */
[----:B------:R-:W-:Y:S01]  /*5520*/  @!P1 R2UR UR5, R2 ;  /* 0x00000000020592ca */ /* 0x000fe200000e0000 */
[----:B------:R-:W-:Y:S01]  /*5530*/  IMAD.U32 R4, RZ, RZ, UR7 ;  /* 0x00000007ff047e24 */ /* 0x000fe2000f8e00ff */
[----:B------:R-:W-:Y:S01]  /*5540*/  USEL UR20, URZ, 0x1, UP0 ;  /* 0x00000001ff147887 */ /* 0x000fe20008000000 */
[----:B------:R-:W-:Y:S01]  /*5550*/  @!P1 IMAD.MOV.U32 R2, RZ, RZ, 0x2000 ;  /* 0x00002000ff029424 */ /* 0x000fe200078e00ff */
[----:B------:R-:W-:Y:S01]  /*5560*/  VOTEU.ALL UP0, P1 ;  /* 0x0000000000ff7886 */ /* 0x000fe20000800000 */
[----:B---3--:R-:W-:Y:S01]  /*5570*/  UPRMT UR7, UR21, 0x654, UR9 ;  /* 0x0000065415077896 */ /* 0x008fe20008000009 */
[----:B------:R-:W-:Y:S02]  /*5580*/  @!P1 R2UR UR18, R4 ;  /* 0x00000000041292ca */ /* 0x000fe400000e0000 */
[----:B------:R-:W-:Y:S04]  /*5590*/  LOP3.LUT R11, R11, UR20, RZ, 0x3c, !PT ;  /* 0x000000140b0b7c12 */ /* 0x000fe8000f8e3cff */
[----:B--2---:R-:W-:Y:S01]  /*55a0*/  SHF.L.U32 R0, R11, 0x1f, RZ ;  /* 0x0000001f0b007819 */ /* 0x004fe200000006ff */
[----:B------:R-:W-:Y:S01]  /*55b0*/  IMAD.U32 R5, RZ, RZ, UR5 ;  /* 0x00000005ff057e24 */ /* 0x000fe2000f8e00ff */
[----:B------:R-:W-:Y:S04]  /*55c0*/  ULEA UR5, UR6, UR24, 0x3 ;  /* 0x0000001806057291 */ /* 0x000fe8000f8e18ff */
[----:B------:R-:W-:Y:S11]  /*55d0*/  @!P1 R2UR UR19, R5 ;  /* 0x00000000051392ca */ /* 0x000ff600000e0000 */
[----:B------:R-:W-:Y:S02]  /*55e0*/  @!UPT UIADD3 URZ, UPT, UPT, URZ, URZ, URZ ;  /* 0x000000fffffff290 */ /* 0x000fe4000fffe0ff */
[----:B------:R2:W-:Y:S01]  /*55f0*/  @!UP0 UTMALDG.3D [UR8], [UR18], desc[UR22] ;  /* 0x00001608120085b4 */ /* 0x0005e20008011000 */
[----:B------:R2:W-:Y:S01]  /*5600*/  @!P1 SYNCS.ARRIVE.TRANS64.RED.A0TR RZ, [UR4+0xa0], R2 ;  /* 0x0000a002ffff99a7 */ /* 0x0005e20008300404 */
[----:B------:R-:W-:Y:S01]  /*5610*/  SYNCS.ARRIVE.TRANS64.RED.A1T0 RZ, [UR7], RZ ;  /* 0x000000ffffff79a7 */ /* 0x000fe20008100407 */
[----:B------:R-:W3:Y:S02]  /*5620*/  SYNCS.PHASECHK.TRANS64.TRYWAIT P0, [UR5+0xb8], R0 ;  /* 0x0000b800ff0075a7 */ /* 0x000ee40008001105 */
[----:B--23--:R-:W-:Y:S05]  /*5630*/  @!P0 BRA `(.L_x_100) ;  /* 0x0000003c00688947 */ /* 0x00cfea0003800000 */
.L_x_187:
[----:B------:R-:W3:Y:S01]  /*5640*/  S2UR UR23, SR_CgaCtaId ;  /* 0x00000000001779c3 */ /* 0x000ee20000008800 */
[----:B------:R-:W-:Y:S01]  /*5650*/  UIADD3 UR9, UPT, UPT, UR5, 0xa0, URZ ;  /* 0x000000a005097890 */ /* 0x000fe2000fffe0ff */
[----:B------:R-:W-:Y:S01]  /*5660*/  @!P1 IADD3 R2, P0, PT, R12, 0x580, RZ ;  /* 0x000005800c029810 */ /* 0x000fe20007f1e0ff */
[----:B------:R-:W-:Y:S01]  /*5670*/  UPLOP3.LUT UP4, UPT, UPT, UPT, UPT, 0x80, 0x8 ;  /* 0x000000000008789c */ /* 0x000fe20003f8f070 */
[----:B------:R-:W-:Y:S01]  /*5680*/  R2UR UR22, R86 ;  /* 0x00000000561672ca */ /* 0x000fe200000e0000 */
[----:B------:R-:W-:Y:S01]  /*5690*/  UMOV UR20, 0x0 ;  /* 0x0000000000147882 */ /* 0x000fe20000000000 */
[----:B------:R-:W-:Y:S01]  /*56a0*/  UMOV UR21, 0x10000000 ;  /* 0x1000000000157882 */ /* 0x000fe20000000000 */
[----:B------:R-:W-:Y:S01]  /*56b0*/  UMOV UR12, UR36 ;  /* 0x00000024000c7c82 */ /* 0x000fe20008000000 */
[----:B------:R-:W-:Y:S01]  /*56c0*/  VOTEU.ALL UP0, P1 ;  /* 0x0000000000ff7886 */ /* 0x000fe20000800000 */
[----:B--2---:R-:W-:Y:S01]  /*56d0*/  @!P1 IMAD.X R0, RZ, RZ, R13, P0 ;  /* 0x000000ffff009224 */ /* 0x004fe200000e060d */
[----:B------:R-:W-:Y:S01]  /*56e0*/  R2UR UR19, R87 ;  /* 0x00000000571372ca */ /* 0x000fe200000e0000 */
[----:B------:R-:W-:Y:S01]  /*56f0*/  UMOV UR36, UR26 ;  /* 0x0000001a00247c82 */ /* 0x000fe20008000000 */
[C---:B------:R-:W-:Y:S01]  /*5700*/  ISETP.NE.AND P0, PT, R10.reuse, 0x2, PT ;  /* 0x000000020a00780c */ /* 0x040fe20003f05270 */
[----:B------:R-:W-:Y:S02]  /*5710*/  @!UP0 ULEA UR4, UR6, UR24, 0xd ;  /* 0x0000001806048291 */ /* 0x000fe4000f8e68ff */
[----:B------:R-:W-:Y:S01]  /*5720*/  @!UP0 UIADD3 UR10, UPT, UPT, UR10, 0x20, URZ ;  /* 0x000000200a0a8890 */ /* 0x000fe2000fffe0ff */
[----:B------:R-:W-:Y:S01]  /*5730*/  SEL R10, R10, RZ, P0 ;  /* 0x000000ff0a0a7207 */ /* 0x000fe20000000000 */
[----:B------:R-:W-:Y:S02]  /*5740*/  @!UP0 UIADD3 UR8, UPT, UPT, UR4, 0x200, URZ ;  /* 0x0000020004088890 */ /* 0x000fe4000fffe0ff */
[----:B------:R-:W-:Y:S01]  /*5750*/  UIADD3 UR4, UPT, UPT, UR6, 0x1, URZ ;  /* 0x0000000106047890 */ /* 0x000fe2000fffe0ff */
[----:B------:R-:W-:Y:S01]  /*5760*/  @!P1 R2UR UR6, R2 ;  /* 0x00000000020692ca */ /* 0x000fe200000e0000 */
[----:B------:R-:W-:Y:S02]  /*5770*/  UIADD3 UR33, UPT, UPT, UR13, UR22, URZ ;  /* 0x000000160d217290 */ /* 0x000fe4000fffe0ff */
[----:B------:R-:W-:Y:S02]  /*5780*/  UISETP.NE.AND UP0, UPT, UR4, 0x3, UPT ;  /* 0x000000030400788c */ /* 0x000fe4000bf05270 */
[----:B------:R-:W-:Y:S02]  /*5790*/  UIADD3 UR32, UPT, UPT, UR14, UR19, URZ ;  /* 0x000000130e207290 */ /* 0x000fe4000fffe0ff */
[----:B------:R-:W-:Y:S01]  /*57a0*/  USEL UR25, UR4, URZ, UP0 ;  /* 0x000000ff04197287 */ /* 0x000fe20008000000 */
[----:B------:R-:W-:Y:S01]  /*57b0*/  @!P1 R2UR UR4, R0 ;  /* 0x00000000000492ca */ /* 0x000fe200000e0000 */
[----:B------:R-:W-:Y:S01]  /*57c0*/  USEL UR18, URZ, 0x1, UP0 ;  /* 0x00000001ff127887 */ /* 0x000fe20008000000 */
[----:B------:R-:W-:Y:S01]  /*57d0*/  SEL R0, RZ, 0x1, P0 ;  /* 0x00000001ff007807 */ /* 0x000fe20000000000 */
[----:B------:R-:W-:Y:S02]  /*57e0*/  VOTEU.ALL UP0, P1 ;  /* 0x0000000000ff7886 */ /* 0x000fe40000800000 */
[----:B------:R-:W-:Y:S01]  /*57f0*/  IMAD.U32 R4, RZ, RZ, UR6 ;  /* 0x00000006ff047e24 */ /* 0x000fe2000f8e00ff */
[----:B------:R-:W-:Y:S02]  /*5800*/  LOP3.LUT R9, R9, R0, RZ, 0x3c, !PT ;  /* 0x0000000009097212 */ /* 0x000fe400078e3cff */
[----:B------:R-:W-:Y:S02]  /*5810*/  LOP3.LUT R11, R11, UR18, RZ, 0x3c, !PT ;  /* 0x000000120b0b7c12 */ /* 0x000fe4000f8e3cff */
[----:B------:R-:W-:Y:S03]  /*5820*/  @!P1 R2UR UR6, R4 ;  /* 0x00000000040692ca */ /* 0x000fe600000e0000 */
[----:B------:R-:W-:Y:S01]  /*5830*/  IMAD.U32 R5, RZ, RZ, UR4 ;  /* 0x00000004ff057e24 */ /* 0x000fe2000f8e00ff */
[----:B---3--:R-:W-:Y:S04]  /*5840*/  UPRMT UR4, UR23, 0x654, UR9 ;  /* 0x0000065417047896 */ /* 0x008fe80008000009 */
[----:B------:R-:W-:Y:S11]  /*5850*/  @!P1 R2UR UR7, R5 ;  /* 0x00000000050792ca */ /* 0x000ff600000e0000 */
[----:B------:R-:W-:Y:S02]  /*5860*/  @!UPT UIADD3 URZ, UPT, UPT, URZ, URZ, URZ ;  /* 0x000000fffffff290 */ /* 0x000fe4000fffe0ff */
[----:B------:R2:W-:Y:S01]  /*5870*/  @!UP0 UTMALDG.3D [UR8], [UR6], desc[UR20] ;  /* 0x00001408060085b4 */ /* 0x0005e20008011000 */
[----:B------:R2:W-:Y:S01]  /*5880*/  @!P1 SYNCS.ARRIVE.TRANS64.RED.A0TR RZ, [UR5+0xa0], R3 ;  /* 0x0000a003ffff99a7 */ /* 0x0005e20008300405 */
[----:B------:R-:W-:Y:S01]  /*5890*/  SYNCS.ARRIVE.TRANS64.RED.A1T0 RZ, [UR4], RZ ;  /* 0x000000ffffff79a7 */ /* 0x000fe20008100404 */
[----:B------:R-:W-:Y:S05]  /*58a0*/  BRA.U UP2, `(.L_x_101) ;  /* 0xfffffff102c87547 */ /* 0x000fea000b83ffff */
[----:B------:R-:W-:Y:S01]  /*58b0*/  UIADD3 UR24, UPT, UPT, UR24, 0xb8, URZ ;  /* 0x000000b818187890 */ /* 0x000fe2000fffe0ff */
[----:B--2---:R-:W-:-:S03]  /*58c0*/  SHF.L.U32 R3, R11, 0x1f, RZ ;  /* 0x0000001f0b037819 */ /* 0x004fc600000006ff */
[----:B------:R-:W-:-:S09]  /*58d0*/  ULEA UR4, UR25, UR24, 0x3 ;  /* 0x0000001819047291 */ /* 0x000fd2000f8e18ff */
[----:B------:R-:W2:Y:S02]  /*58e0*/  SYNCS.PHASECHK.TRANS64.TRYWAIT P0, [UR4], R3 ;  /* 0x00000003ff0075a7 */ /* 0x000ea40008001104 */
[----:B--2---:R-:W-:Y:S05]  /*58f0*/  @!P0 BRA `(.L_x_102) ;  /* 0x0000003800d08947 */ /* 0x004fea0003800000 */
.L_x_189:
[----:B------:R-:W-:-:S04]  /*5900*/  UIADD3 UR4, UPT, UPT, UR25, 0x1, URZ ;  /* 0x0000000119047890 */ /* 0x000fc8000fffe0ff */
[----:B------:R-:W-:-:S04]  /*5910*/  UISETP.NE.AND UP0, UPT, UR4, 0x3, UPT ;  /* 0x000000030400788c */ /* 0x000fc8000bf05270 */
[----:B------:R-:W-:Y:S02]  /*5920*/  USEL UR6, URZ, 0x1, UP0 ;  /* 0x00000001ff067887 */ /* 0x000fe40008000000 */
[----:B------:R-:W-:-:S04]  /*5930*/  USEL UR4, UR4, URZ, UP0 ;  /* 0x000000ff04047287 */ /* 0x000fc80008000000 */
[----:B------:R-:W-:Y:S01]  /*5940*/  ULEA UR5, UR4, UR24, 0x3 ;  /* 0x0000001804057291 */ /* 0x000fe2000f8e18ff */
[----:B------:R-:W-:-:S04]  /*5950*/  LOP3.LUT R11, R11, UR6, RZ, 0x3c, !PT ;  /* 0x000000060b0b7c12 */ /* 0x000fc8000f8e3cff */
[----:B--2---:R-:W-:-:S04]  /*5960*/  SHF.L.U32 R3, R11, 0x1f, RZ ;  /* 0x0000001f0b037819 */ /* 0x004fc800000006ff */
[----:B------:R-:W2:Y:S02]  /*5970*/  SYNCS.PHASECHK.TRANS64.TRYWAIT P0, [UR5], R3 ;  /* 0x00000003ff0075a7 */ /* 0x000ea40008001105 */
[----:B--2---:R-:W-:Y:S05]  /*5980*/  @!P0 BRA `(.L_x_103) ;  /* 0x0000003800c48947 */ /* 0x004fea0003800000 */
.L_x_191:
[----:B------:R-:W-:-:S04]  /*5990*/  UIADD3 UR4, UPT, UPT, UR4, 0x1, URZ ;  /* 0x0000000104047890 */ /* 0x000fc8000fffe0ff */
[----:B------:R-:W-:-:S04]  /*59a0*/  UISETP.NE.AND UP0, UPT, UR4, 0x3, UPT ;  /* 0x000000030400788c */ /* 0x000fc8000bf05270 */
[----:B------:R-:W-:Y:S02]  /*59b0*/  USEL UR5, URZ, 0x1, UP0 ;  /* 0x00000001ff057887 */ /* 0x000fe40008000000 */
[----:B------:R-:W-:-:S04]  /*59c0*/  USEL UR4, UR4, URZ, UP0 ;  /* 0x000000ff04047287 */ /* 0x000fc80008000000 */
[----:B------:R-:W-:Y:S01]  /*59d0*/  ULEA UR4, UR4, UR24, 0x3 ;  /* 0x0000001804047291 */ /* 0x000fe2000f8e18ff */
[----:B--2---:R-:W-:-:S04]  /*59e0*/  LOP3.LUT R3, R11, UR5, RZ, 0x3c, !PT ;  /* 0x000000050b037c12 */ /* 0x004fc8000f8e3cff */
[----:B------:R-:W-:Y:S01]  /*59f0*/  SHF.L.U32 R3, R3, 0x1f, RZ ;  /* 0x0000001f03037819 */ /* 0x000fe200000006ff */
[----:B------:R-:W-:-:S07]  /*5a00*/  IMAD.U32 R0, RZ, RZ, UR4 ;  /* 0x00000004ff007e24 */ /* 0x000fce000f8e00ff */
.L_x_104:
[----:B--2---:R2:W3:Y:S02]  /*5a10*/  SYNCS.PHASECHK.TRANS64.TRYWAIT P0, [R0+URZ], R3 ;  /* 0x00000003000075a7 */ /* 0x0044e400080011ff */
[----:B---3--:R-:W-:Y:S05]  /*5a20*/  @!P0 NANOSLEEP.SYNCS 0x989680 ;  /* 0x009896800000895d */ /* 0x008fea0003900000 */
[----:B------:R-:W3:Y:S02]  /*5a30*/  @!P0 SYNCS.PHASECHK.TRANS64 P0, [R0+URZ], R3 ;  /* 0x00000003000085a7 */ /* 0x000ee400080010ff */
[----:B-1-3--:R-:W-:Y:S05]  /*5a40*/  @P0 EXIT ;  /* 0x000000000000094d */ /* 0x00afea0003800000 */
[----:B------:R-:W-:Y:S05]  /*5a50*/  BRA `(.L_x_104) ;  /* 0xfffffffc00ec7947 */ /* 0x000fea000383ffff */
.L_x_92:
[----:B------:R-:W-:-:S06]  /*5a60*/  UISETP.GE.AND UP0, UPT, UR20, 0x4, UPT ;  /* 0x000000041400788c */ /* 0x000fcc000bf06270 */
[----:B------:R-:W-:-:S13]  /*5a70*/  PLOP3.LUT P0, PT, PT, PT, UP0, 0x80, 0x8 ;  /* 0x000000000008781c */ /* 0x000fda0003f0f008 */
[----:B-1----:R-:W-:Y:S05]  /*5a80*/  @!P0 EXIT ;  /* 0x000000000000894d */ /* 0x002fea0003800000 */
[----:B------:R-:W1:Y:S08]  /*5a90*/  S2UR UR4, SR_CgaCtaId ;  /* 0x00000000000479c3 */ /* 0x000e700000008800 */
[----:B------:R-:W-:Y:S01]  /*5aa0*/  BAR.SYNC.DEFER_BLOCKING 0x6, 0xa0 ;  /* 0x0182800000007b1d */ /* 0x000fe20000010000 */
[C---:B------:R-:W-:Y:S01]  /*5ab0*/  IMAD.SHL.U32 R2, R92.reuse, 0x20, RZ ;  /* 0x000000205c027824 */ /* 0x040fe200078e00ff */
[C---:B------:R-:W-:Y:S01]  /*5ac0*/  LOP3.LUT R93, R92.reuse, 0x2, RZ, 0xc0, !PT ;  /* 0x000000025c5d7812 */ /* 0x040fe200078ec0ff */
[C---:B------:R-:W-:Y:S01]  /*5ad0*/  IMAD.SHL.U32 R97, R92.reuse, 0x4, RZ ;  /* 0x000000045c617824 */ /* 0x040fe200078e00ff */
[C---:B------:R-:W-:Y:S01]  /*5ae0*/  LOP3.LUT R98, R92.reuse, 0x60, RZ, 0xc0, !PT ;  /* 0x000000605c627812 */ /* 0x040fe200078ec0ff */
[----:B------:R-:W-:Y:S01]  /*5af0*/  IMAD.U32 R37, R92, 0x10000, RZ ;  /* 0x000100005c257824 */ /* 0x000fe200078e00ff */
[----:B------:R-:W-:-:S02]  /*5b00*/  UMOV UR47, 0x400 ;  /* 0x00000400002f7882 */ /* 0x000fc40000000000 */
[----:B------:R-:W2:Y:S01]  /*5b10*/  LDC.64 R78, c[0x0][0x8b0] ;  /* 0x00022c00ff4e7b82 */ /* 0x000ea20000000a00 */
[----:B------:R-:W-:Y:S01]  /*5b20*/  LOP3.LUT R4, R2, 0xc0, RZ, 0xc0, !PT ;  /* 0x000000c002047812 */ /* 0x000fe200078ec0ff */
[----:B------:R-:W-:Y:S01]  /*5b30*/  HFMA2 R36, -RZ, RZ, 0, 0 ;  /* 0x00000000ff247431 */ /* 0x000fe200000001ff */
[----:B------:R-:W-:Y:S02]  /*5b40*/  LOP3.LUT R92, R92, 0x4, RZ, 0xc0, !PT ;  /* 0x000000045c5c7812 */ /* 0x000fe400078ec0ff */
[----:B------:R-:W-:Y:S02]  /*5b50*/  CS2R R94, SRZ ;  /* 0x00000000005e7805 */ /* 0x000fe4000001ff00 */
[----:B------:R-:W-:Y:S01]  /*5b60*/  LOP3.LUT R97, R4, 0x18, R97, 0xf8, !PT ;  /* 0x0000001804617812 */ /* 0x000fe200078ef861 */
[----:B------:R-:W-:Y:S01]  /*5b70*/  IMAD.MOV.U32 R91, RZ, RZ, RZ ;  /* 0x000000ffff5b7224 */ /* 0x000fe200078e00ff */
[----:B------:R-:W-:Y:S01]  /*5b80*/  LOP3.LUT R37, R37, 0x600000, RZ, 0xc0, !PT ;  /* 0x0060000025257812 */ /* 0x000fe200078ec0ff */
[----:B------:R-:W3:Y:S01]  /*5b90*/  LDC.64 R76, c[0x0][0x8a8] ;  /* 0x00022a00ff4c7b82 */ /* 0x000ee20000000a00 */
[C---:B------:R-:W-:Y:S01]  /*5ba0*/  IADD3 R96, PT, PT, -R92.reuse, 0x2, RZ ;  /* 0x000000025c607810 */ /* 0x040fe20007ffe1ff */
[----:B------:R-:W-:Y:S01]  /*5bb0*/  IMAD.MOV R93, RZ, RZ, -R93 ;  /* 0x000000ffff5d7224 */ /* 0x000fe200078e0a5d */
[----:B------:R-:W-:Y:S01]  /*5bc0*/  LOP3.LUT R97, R97, 0xf20, R2, 0xf8, !PT ;  /* 0x00000f2061617812 */ /* 0x000fe200078ef802 */
[----:B------:R-:W4:Y:S01]  /*5bd0*/  LDCU UR62, c[0x0][0x370] ;  /* 0x00006e00ff3e77ac */ /* 0x000f220008000800 */
[----:B------:R-:W-:Y:S01]  /*5be0*/  IADD3 R92, PT, PT, -R92, RZ, RZ ;  /* 0x000000ff5c5c7210 */ /* 0x000fe20007ffe1ff */
[----:B------:R-:W-:Y:S01]  /*5bf0*/  IMAD.SHL.U32 R96, R96, 0x10, RZ ;  /* 0x0000001060607824 */ /* 0x000fe200078e00ff */
[----:B-1----:R-:W-:Y:S01]  /*5c00*/  ULEA UR47, UR4, UR47, 0x18 ;  /* 0x0000002f042f7291 */ /* 0x002fe2000f8ec0ff */
[----:B------:R-:W1:Y:S01]  /*5c10*/  LDCU.64 UR4, c[0x0][0x890] ;  /* 0x00011200ff0477ac */ /* 0x000e620008000a00 */
[----:B------:R-:W-:Y:S01]  /*5c20*/  UMOV UR54, 0x1 ;  /* 0x0000000100367882 */ /* 0x000fe20000000000 */
[----:B------:R-:W-:Y:S01]  /*5c30*/  UMOV UR46, URZ ;  /* 0x000000ff002e7c82 */ /* 0x000fe20008000000 */
[----:B------:R-:W2:Y:S05]  /*5c40*/  LDCU UR43, c[0x0][0xb0c] ;  /* 0x00016180ff2b77ac */ /* 0x000eaa0008000800 */
[----:B------:R-:W4:Y:S01]  /*5c50*/  LDS R0, [UR47+0x190] ;  /* 0x0001902fff007984 */ /* 0x000f220008000800 */
[----:B------:R-:W2:Y:S01]  /*5c60*/  LDCU UR39, c[0x0][0xb30] ;  /* 0x00016600ff2777ac */ /* 0x000ea20008000800 */
[----:B------:R-:W2:Y:S01]  /*5c70*/  LDCU.64 UR60, c[0x0][0x888] ;  /* 0x00011100ff3c77ac */ /* 0x000ea20008000a00 */
[----:B-1----:R-:W-:Y:S01]  /*5c80*/  IMAD.U32 R100, RZ, RZ, UR4 ;  /* 0x00000004ff647e24 */ /* 0x002fe2000f8e00ff */
[----:B------:R-:W-:Y:S01]  /*5c90*/  UIADD3 UR4, UPT, UPT, UR47, 0x200, URZ ;  /* 0x000002002f047890 */ /* 0x000fe2000fffe0ff */
[----:B------:R-:W-:Y:S01]  /*5ca0*/  IMAD.U32 R99, RZ, RZ, UR5 ;  /* 0x00000005ff637e24 */ /* 0x000fe2000f8e00ff */
[----:B------:R-:W1:Y:S04]  /*5cb0*/  LDCU.64 UR40, c[0x0][0xb28] ;  /* 0x00016500ff2877ac */ /* 0x000e680008000a00 */
[----:B------:R-:W-:Y:S01]  /*5cc0*/  LEA R97, R97, UR4, 0x1 ;  /* 0x0000000461617c11 */ /* 0x000fe2000f8e08ff */
[----:B------:R-:W1:Y:S01]  /*5cd0*/  LDCU.128 UR56, c[0x0][0xb10] ;  /* 0x00016200ff3877ac */ /* 0x000e620008000c00 */
[----:B------:R-:W1:Y:S01]  /*5ce0*/  LDCU UR55, c[0x0][0x374] ;  /* 0x00006e80ff3777ac */ /* 0x000e620008000800 */
[----:B------:R-:W-:Y:S01]  /*5cf0*/  UMOV UR53, URZ ;  /* 0x000000ff00357c82 */ /* 0x000fe20008000000 */
[----:B------:R-:W-:Y:S01]  /*5d00*/  UMOV UR52, URZ ;  /* 0x000000ff00347c82 */ /* 0x000fe20008000000 */
[----:B----4-:R-:W-:-:S02]  /*5d10*/  IMAD.IADD R37, R0, 0x1, R37 ;  /* 0x0000000100257824 */ /* 0x010fc400078e0225 */
[----:B-123--:R-:W-:-:S07]  /*5d20*/  IMAD.U32 R0, RZ, RZ, UR4 ;  /* 0x00000004ff007e24 */ /* 0x00efce000f8e00ff */
.L_x_135:
[C---:B------:R-:W-:Y:S02]  /*5d30*/  LEA R3, R91.reuse, UR47, 0x3 ;  /* 0x0000002f5b037c11 */ /* 0x040fe4000f8e18ff */
[----:B------:R-:W-:Y:S02]  /*5d40*/  SHF.L.U32 R0, R94, 0x1f, RZ ;  /* 0x0000001f5e007819 */ /* 0x000fe400000006ff */
[----:B------:R-:W-:Y:S02]  /*5d50*/  LEA R5, R91, UR47, 0x4 ;  /* 0x0000002f5b057c11 */ /* 0x000fe4000f8e20ff */
[----:B-1----:R-:W1:Y:S02]  /*5d60*/  SYNCS.PHASECHK.TRANS64.TRYWAIT P0, [R3+URZ+0xe0], R0 ;  /* 0x0000e000030075a7 */ /* 0x002e6400080011ff */
[----:B-1----:R-:W-:Y:S05]  /*5d70*/  @!P0 BRA `(.L_x_105) ;  /* 0x0000003400e08947 */ /* 0x002fea0003800000 */
.L_x_192:
[----:B------:R-:W2:Y:S01]  /*5d80*/  LDS.128 R4, [R5+0x170] ;  /* 0x0001700005047984 */ /* 0x000ea20000000c00 */
        /* <DEDUP_REMOVED lines=10> */
[----:B------:R-:W-:Y:S01]  /*5e30*/  PLOP3.LUT P0, PT, PT, PT, UP1, 0x80, 0x8 ;  /* 0x000000000008781c */ /* 0x000fe20003f0f018 */
[----:B------:R-:W-:Y:S06]  /*5e40*/  UP2UR UR4, UPR, URZ, 0x2 ;  /* 0x00000002ff047883 */ /* 0x000fec0008000000 */
[----:B------:R-:W-:Y:S06]  /*5e50*/  IMAD.U32 R101, RZ, RZ, UR4 ;  /* 0x00000004ff657e24 */ /* 0x000fec000f8e00ff */
[----:B-1----:R-:W-:Y:S02]  /*5e60*/  @P0 SHF.R.U32.HI R0, RZ, 0x10, R5 ;  /* 0x00000010ff000819 */ /* 0x002fe40000011605 */
        /* <DEDUP_REMOVED lines=12> */
[----:B------:R-:W2:Y:S01]  /*5f30*/  LDCU UR12, c[0x0][0xb20] ;  /* 0x00016400ff0c77ac */ /* 0x000ea20008000800 */
[----:B------:R-:W-:Y:S02]  /*5f40*/  UIMAD.WIDE.U32 UR4, UR55, UR59, URZ ;  /* 0x0000003b370472a5 */ /* 0x000fe4000f8e00ff */
[----:B------:R-:W-:Y:S02]  /*5f50*/  UIMAD.WIDE.U32 UR6, UR62, UR56, URZ ;  /* 0x000000383e0672a5 */ /* 0x000fe4000f8e00ff */
[----:B------:R-:W-:Y:S02]  /*5f60*/  UISETP.NE.AND UP0, UPT, UR58, 0x1, UPT ;  /* 0x000000013a00788c */ /* 0x000fe4000bf05270 */
[----:B------:R-:W-:Y:S02]  /*5f70*/  UIMAD.WIDE.U32 UR8, UR37, UR59, URZ ;  /* 0x0000003b250872a5 */ /* 0x000fe4000f8e00ff */
[----:B------:R-:W-:Y:S02]  /*5f80*/  UIMAD.WIDE.U32 UR10, UR38, UR56, URZ ;  /* 0x00000038260a72a5 */ /* 0x000fe4000f8e00ff */
[----:B------:R-:W-:Y:S02]  /*5f90*/  UISETP.NE.AND UP1, UPT, UR43, 0x1, UPT ;  /* 0x000000012b00788c */ /* 0x000fe4000bf25270 */
[----:B------:R-:W-:Y:S01]  /*5fa0*/  UISETP.NE.AND UP2, UPT, UR42, 0x1, UPT ;  /* 0x000000012a00788c */ /* 0x000fe2000bf45270 */
[----:B------:R-:W-:Y:S02]  /*5fb0*/  UMOV UR4, UR5 ;  /* 0x0000000500047c82 */ /* 0x000fe40008000000 */
[----:B--2---:R-:W-:Y:S03]  /*5fc0*/  USHF.R.U32.HI UR5, URZ, UR12, UR4 ;  /* 0x0000000cff057299 */ /* 0x004fe60008011604 */
[----:B------:R-:W-:Y:S02]  /*5fd0*/  UMOV UR4, UR7 ;  /* 0x0000000700047c82 */ /* 0x000fe40008000000 */
[----:B------:R-:W-:Y:S02]  /*5fe0*/  USHF.R.U32.HI UR7, URZ, UR57, UR4 ;  /* 0x00000039ff077299 */ /* 0x000fe40008011604 */
[----:B------:R-:W-:Y:S02]  /*5ff0*/  USEL UR4, UR55, UR5, !UP0 ;  /* 0x0000000537047287 */ /* 0x000fe4000c000000 */
[----:B------:R-:W-:Y:S01]  /*6000*/  USEL UR7, UR62, UR7, !UP1 ;  /* 0x000000073e077287 */ /* 0x000fe2000c800000 */
[----:B------:R-:W-:Y:S01]  /*6010*/  UMOV UR5, UR9 ;  /* 0x0000000900057c82 */ /* 0x000fe20008000000 */
[----:B------:R-:W-:Y:S02]  /*6020*/  UIMAD.WIDE.U32 UR8, UR4, UR40, URZ ;  /* 0x00000028040872a5 */ /* 0x000fe4000f8e00ff */
[----:B------:R-:W-:Y:S03]  /*6030*/  USHF.R.U32.HI UR6, URZ, UR12, UR5 ;  /* 0x0000000cff067299 */ /* 0x000fe60008011605 */
[----:B------:R-:W-:Y:S01]  /*6040*/  UMOV UR5, UR11 ;  /* 0x0000000b00057c82 */ /* 0x000fe20008000000 */
[----:B------:R-:W-:Y:S02]  /*6050*/  UIMAD.WIDE.U32 UR10, UR7, UR40, URZ ;  /* 0x00000028070a72a5 */ /* 0x000fe4000f8e00ff */
[----:B------:R-:W-:Y:S02]  /*6060*/  USHF.R.U32.HI UR12, URZ, UR57, UR5 ;  /* 0x00000039ff0c7299 */ /* 0x000fe40008011605 */
[----:B------:R-:W-:Y:S01]  /*6070*/  USEL UR6, UR37, UR6, !UP0 ;  /* 0x0000000625067287 */ /* 0x000fe2000c000000 */
[----:B------:R-:W-:Y:S02]  /*6080*/  UMOV UR5, UR9 ;  /* 0x0000000900057c82 */ /* 0x000fe40008000000 */
[----:B------:R-:W-:Y:S01]  /*6090*/  UMOV UR10, UR11 ;  /* 0x0000000b000a7c82 */ /* 0x000fe20008000000 */
[----:B------:R-:W-:Y:S02]  /*60a0*/  @UP2 USHF.R.U32.HI UR4, URZ, UR41, UR5 ;  /* 0x00000029ff042299 */ /* 0x000fe40008011605 */
[----:B------:R-:W-:Y:S02]  /*60b0*/  @UP2 USHF.R.U32.HI UR7, URZ, UR41, UR10 ;  /* 0x00000029ff072299 */ /* 0x000fe4000801160a */
[----:B------:R-:W-:Y:S02]  /*60c0*/  UIMAD UR4, UR42, UR4, URZ ;  /* 0x000000042a0472a4 */ /* 0x000fe4000f8e02ff */
[----:B------:R-:W-:Y:S02]  /*60d0*/  UIMAD.WIDE.U32 UR10, UR6, UR40, URZ ;  /* 0x00000028060a72a5 */ /* 0x000fe4000f8e00ff */
[----:B------:R-:W-:Y:S02]  /*60e0*/  USEL UR5, UR38, UR12, !UP1 ;  /* 0x0000000c26057287 */ /* 0x000fe4000c800000 */
[----:B------:R-:W-:Y:S02]  /*60f0*/  UIMAD UR8, UR42, UR7, URZ ;  /* 0x000000072a0872a4 */ /* 0x000fe4000f8e02ff */
[----:B------:R-:W-:Y:S03]  /*6100*/  UISETP.GE.AND UP0, UPT, UR6, UR4, UPT ;  /* 0x000000040600728c */ /* 0x000fe6000bf06270 */
[----:B------:R-:W-:Y:S01]  /*6110*/  UMOV UR4, UR11 ;  /* 0x0000000b00047c82 */ /* 0x000fe20008000000 */
[----:B------:R-:W-:Y:S02]  /*6120*/  UISETP.GE.OR UP0, UPT, UR5, UR8, UP0 ;  /* 0x000000080500728c */ /* 0x000fe40008706670 */
[----:B------:R-:W-:Y:S02]  /*6130*/  USHF.R.U32.HI UR4, URZ, UR41, UR4 ;  /* 0x00000029ff047299 */ /* 0x000fe40008011604 */
[----:B------:R-:W-:Y:S02]  /*6140*/  UIMAD.WIDE.U32 UR8, UR5, UR40, URZ ;  /* 0x00000028050872a5 */ /* 0x000fe4000f8e00ff */
[----:B------:R-:W-:Y:S02]  /*6150*/  USEL UR11, UR6, UR4, !UP2 ;  /* 0x00000004060b7287 */ /* 0x000fe4000d000000 */
[----:B------:R-:W-:Y:S02]  /*6160*/  UIADD3 UR8, UPT, UPT, -UR5, URZ, URZ ;  /* 0x000000ff05087290 */ /* 0x000fe4000fffe1ff */
[----:B------:R-:W-:Y:S01]  /*6170*/  UIADD3 UR10, UPT, UPT, -UR11, URZ, URZ ;  /* 0x000000ff0b0a7290 */ /* 0x000fe2000fffe1ff */
[----:B------:R-:W-:Y:S01]  /*6180*/  @!UP0 UMOV UR4, UR9 ;  /* 0x0000000900048c82 */ /* 0x000fe20008000000 */
[----:B------:R-:W-:Y:S02]  /*6190*/  UIADD3 UR9, UPT, UPT, -UR6, URZ, URZ ;  /* 0x000000ff06097290 */ /* 0x000fe4000fffe1ff */
[----:B------:R-:W-:Y:S02]  /*61a0*/  @!UP0 USHF.R.U32.HI UR4, URZ, UR41, UR4 ;  /* 0x00000029ff048299 */ /* 0x000fe40008011604 */
[----:B------:R-:W-:Y:S02]  /*61b0*/  UIMAD UR10, UR42, UR10, UR6 ;  /* 0x0000000a2a0a72a4 */ /* 0x000fe4000f8e0206 */
[----:B------:R-:W-:Y:S04]  /*61c0*/  @!UP0 USEL UR4, UR5, UR4, !UP2 ;  /* 0x0000000405048287 */ /* 0x000fe8000d000000 */
[----:B------:R-:W-:Y:S02]  /*61d0*/  @!UP0 UIMAD UR10, UR7, UR10, UR4 ;  /* 0x0000000a070a82a4 */ /* 0x000fe4000f8e0204 */
[----:B------:R-:W-:Y:S02]  /*61e0*/  @!UP0 UIADD3 UR11, UPT, UPT, UR11, -UR4, URZ ;  /* 0x800000040b0b8290 */ /* 0x000fe4000fffe0ff */
[----:B------:R-:W-:Y:S02]  /*61f0*/  UIMAD UR7, UR43, UR8, UR38 ;  /* 0x000000082b0772a4 */ /* 0x000fe4000f8e0226 */
[----:B------:R-:W-:Y:S02]  /*6200*/  @!UP0 UIMAD UR6, UR11, UR42, UR5 ;  /* 0x0000002a0b0682a4 */ /* 0x000fe4000f8e0205 */
[----:B------:R-:W-:Y:S01]  /*6210*/  UIMAD UR4, UR58, UR9, UR37 ;  /* 0x000000093a0472a4 */ /* 0x000fe2000f8e0225 */
[----:B------:R-:W-:Y:S02]  /*6220*/  @!UP0 UMOV UR5, UR10 ;  /* 0x0000000a00058c82 */ /* 0x000fe40008000000 */
[----:B------:R-:W-:Y:S02]  /*6230*/  UIMAD UR38, UR5, UR43, UR7 ;  /* 0x0000002b052672a4 */ /* 0x000fe4000f8e0207 */
[----:B------:R-:W-:Y:S11]  /*6240*/  UIMAD UR37, UR6, UR58, UR4 ;  /* 0x0000003a062572a4 */ /* 0x000ff6000f8e0204 */
[----:B------:R-:W-:Y:S01]  /*6250*/  @!UPT UIADD3 URZ, UPT, UPT, URZ, URZ, URZ ;  /* 0x000000fffffff290 */ /* 0x000fe2000fffe0ff */
.L_x_106:
[----:B------:R-:W-:Y:S01]  /*6260*/  UISETP.NE.AND UP0, UPT, UR39, 0x1, UPT ;  /* 0x000000012700788c */ /* 0x000fe2000bf05270 */
[----:B------:R-:W-:Y:S01]  /*6270*/  IADD3 R91, PT, PT, R91, 0x1, RZ ;  /* 0x000000015b5b7810 */ /* 0x000fe20007ffe0ff */
[----:B------:R-:W-:Y:S02]  /*6280*/  UIADD3 UR11, UPT, UPT, UR47, 0x200, URZ ;  /* 0x000002002f0b7890 */ /* 0x000fe4000fffe0ff */
[----:B------:R-:W-:Y:S02]  /*6290*/  USHF.L.U32 UR50, UR32, 0x7, URZ ;  /* 0x0000000720327899 */ /* 0x000fe400080006ff */
[----:B------:R-:W-:Y:S05]  /*62a0*/  USHF.L.U32 UR49, UR33, 0x6, URZ ;  /* 0x0000000621317899 */ /* 0x000fea00080006ff */
[----:B------:R-:W2:Y:S01]  /*62b0*/  @!UP0 LDCU.128 UR12, c[0x0][0xb10] ;  /* 0x00016200ff0c87ac */ /* 0x000ea20008000c00 */
[----:B------:R-:W3:Y:S01]  /*62c0*/  @!UP0 LDCU UR5, c[0x0][0xb0c] ;  /* 0x00016180ff0587ac */ /* 0x000ee20008000800 */
[----:B------:R-:W4:Y:S01]  /*62d0*/  @!UP0 LDCU UR10, c[0x0][0xb20] ;  /* 0x00016400ff0a87ac */ /* 0x000f220008000800 */
[----:B--2---:R-:W-:Y:S02]  /*62e0*/  UIMAD.WIDE.U32 UR8, UR38, UR12, URZ ;  /* 0x0000000c260872a5 */ /* 0x004fe4000f8e00ff */
[----:B------:R-:W-:Y:S02]  /*62f0*/  UIMAD.WIDE.U32 UR6, UR37, UR15, URZ ;  /* 0x0000000f250672a5 */ /* 0x000fe4000f8e00ff */
[----:B------:R-:W-:Y:S03]  /*6300*/  @!UP0 UISETP.NE.AND UP1, UPT, UR14, 0x1, UPT ;  /* 0x000000010e00888c */ /* 0x000fe6000bf25270 */
[----:B------:R-:W-:Y:S01]  /*6310*/  @!UP0 UMOV UR4, UR9 ;  /* 0x0000000900048c82 */ /* 0x000fe20008000000 */
[----:B---3--:R-:W-:Y:S02]  /*6320*/  @!UP0 UISETP.NE.AND UP2, UPT, UR5, 0x1, UPT ;  /* 0x000000010500888c */ /* 0x008fe4000bf45270 */
[----:B------:R-:W-:Y:S01]  /*6330*/  @!UP0 USHF.R.U32.HI UR4, URZ, UR13, UR4 ;  /* 0x0000000dff048299 */ /* 0x000fe20008011604 */
[----:B------:R-:W-:Y:S02]  /*6340*/  @!UP0 UMOV UR6, UR7 ;  /* 0x0000000700068c82 */ /* 0x000fe40008000000 */
[----:B----4-:R-:W-:Y:S02]  /*6350*/  @!UP0 USHF.R.U32.HI UR6, URZ, UR10, UR6 ;  /* 0x0000000aff068299 */ /* 0x010fe40008011606 */
[----:B------:R-:W-:Y:S02]  /*6360*/  @!UP0 USEL UR7, UR38, UR4, !UP2 ;  /* 0x0000000426078287 */ /* 0x000fe4000d000000 */
[----:B------:R-:W-:Y:S04]  /*6370*/  @!UP0 USEL UR6, UR37, UR6, !UP1 ;  /* 0x0000000625068287 */ /* 0x000fe8000c800000 */
[----:B------:R-:W-:Y:S02]  /*6380*/  @!UP0 UIADD3 UR4, UPT, UPT, -UR7, UR6, URZ ;  /* 0x0000000607048290 */ /* 0x000fe4000fffe1ff */
[----:B------:R-:W-:Y:S02]  /*6390*/  @!UP0 UIADD3 UR6, UPT, UPT, UR7, -UR6, URZ ;  /* 0x8000000607068290 */ /* 0x000fe4000fffe0ff */
[----:B------:R-:W-:Y:S02]  /*63a0*/  @!UP0 UIMAD UR38, UR4, UR5, UR38 ;  /* 0x00000005042682a4 */ /* 0x000fe4000f8e0226 */
[----:B------:R-:W-:Y:S02]  /*63b0*/  @!UP0 UIMAD UR37, UR6, UR14, UR37 ;  /* 0x0000000e062582a4 */ /* 0x000fe4000f8e0225 */
[----:B------:R-:W-:Y:S09]  /*63c0*/  ULOP3.LUT UP0, URZ, UR11, 0x1b0, URZ, 0xc0, !UPT ;  /* 0x000001b00bff7892 */ /* 0x000ff2000f80c0ff */
[----:B------:R-:W-:Y:S05]  /*63d0*/  BRA.U !UP0, `(.L_x_107) ;  /* 0x00000001087c7547 */ /* 0x000fea000b800000 */
[----:B------:R-:W2:Y:S01]  /*63e0*/  LDCU.64 UR8, c[0x4][0x80] ;  /* 0x01001000ff0877ac */ /* 0x000ea20008000a00 */
[----:B------:R-:W-:Y:S01]  /*63f0*/  MOV R2, 0x0 ;  /* 0x0000000000027802 */ /* 0x000fe20000000f00 */
[----:B------:R-:W-:Y:S02]  /*6400*/  HFMA2 R12, -RZ, RZ, 0, 5.9604644775390625e-08 ;  /* 0x00000001ff0c7431 */ /* 0x000fe400000001ff */
[----:B------:R-:W-:Y:S01]  /*6410*/  IMAD.MOV.U32 R8, RZ, RZ, 0x70 ;  /* 0x00000070ff087424 */ /* 0x000fe200078e00ff */
[----:B------:R3:W4:Y:S01]  /*6420*/  LDC.64 R14, c[0x4][R2] ;  /* 0x01000000020e7b82 */ /* 0x0007220000000a00 */
[----:B------:R-:W1:Y:S01]  /*6430*/  LDCU.64 UR6, c[0x4][0x88] ;  /* 0x01001100ff0677ac */ /* 0x000e620008000a00 */
[----:B------:R-:W-:Y:S01]  /*6440*/  IMAD.MOV.U32 R13, RZ, RZ, RZ ;  /* 0x000000ffff0d7224 */ /* 0x000fe200078e00ff */
[----:B------:R-:W1:Y:S01]  /*6450*/  LDCU.64 UR4, c[0x4][0x8] ;  /* 0x01000100ff0477ac */ /* 0x000e620008000a00 */
[----:B--2---:R-:W-:Y:S01]  /*6460*/  MOV R5, UR9 ;  /* 0x0000000900057c02 */ /* 0x004fe20008000f00 */
[----:B------:R-:W-:Y:S01]  /*6470*/  IMAD.U32 R4, RZ, RZ, UR8 ;  /* 0x00000008ff047e24 */ /* 0x000fe2000f8e00ff */
[----:B-1----:R-:W-:Y:S01]  /*6480*/  MOV R7, UR7 ;  /* 0x0000000700077c02 */ /* 0x002fe20008000f00 */
[----:B------:R-:W-:Y:S01]  /*6490*/  IMAD.U32 R6, RZ, RZ, UR6 ;  /* 0x00000006ff067e24 */ /* 0x000fe2000f8e00ff */
[----:B------:R-:W-:Y:S01]  /*64a0*/  MOV R11, UR5 ;  /* 0x00000005000b7c02 */ /* 0x000fe20008000f00 */
[----:B------:R-:W-:Y:S02]  /*64b0*/  IMAD.U32 R10, RZ, RZ, UR4 ;  /* 0x00000004ff0a7e24 */ /* 0x000fe4000f8e00ff */
[----:B------:R-:W-:Y:S07]  /*64c0*/  LEPC R20, `(.L_x_108) ;  /* 0x000000001014794e */ /* 0x000fee0000000000 */
[----:B---345:R-:W-:Y:S05]  /*64d0*/  CALL.ABS.NOINC R14 ;  /* 0x000000000e007343 */ /* 0x038fea0003c00000 */
.L_x_108:
[----:B------:R-:W1:Y:S01]  /*64e0*/  LDCU.64 UR8, c[0x4][0x80] ;  /* 0x01001000ff0877ac */ /* 0x000e620008000a00 */
[----:B------:R-:W2:Y:S01]  /*64f0*/  LDC.64 R2, c[0x4][R2] ;  /* 0x0100000002027b82 */ /* 0x000ea20000000a00 */
[----:B------:R-:W-:Y:S02]  /*6500*/  HFMA2 R12, -RZ, RZ, 0, 5.9604644775390625e-08 ;  /* 0x00000001ff0c7431 */ /* 0x000fe400000001ff */
[----:B------:R-:W-:Y:S02]  /*6510*/  IMAD.MOV.U32 R8, RZ, RZ, 0x70 ;  /* 0x00000070ff087424 */ /* 0x000fe400078e00ff */
[----:B------:R-:W-:Y:S01]  /*6520*/  IMAD.MOV.U32 R13, RZ, RZ, RZ ;  /* 0x000000ffff0d7224 */ /* 0x000fe200078e00ff */
[----:B------:R-:W3:Y:S01]  /*6530*/  LDCU.64 UR6, c[0x4][0x88] ;  /* 0x01001100ff0677ac */ /* 0x000ee20008000a00 */
[----:B------:R-:W4:Y:S01]  /*6540*/  LDCU.64 UR4, c[0x4][0x8] ;  /* 0x01000100ff0477ac */ /* 0x000f220008000a00 */
[----:B-1----:R-:W-:Y:S02]  /*6550*/  MOV R4, UR8 ;  /* 0x0000000800047c02 */ /* 0x002fe40008000f00 */
[----:B------:R-:W-:Y:S02]  /*6560*/  MOV R5, UR9 ;  /* 0x0000000900057c02 */ /* 0x000fe40008000f00 */
[----:B---3--:R-:W-:Y:S01]  /*6570*/  MOV R7, UR7 ;  /* 0x0000000700077c02 */ /* 0x008fe20008000f00 */
[----:B------:R-:W-:Y:S01]  /*6580*/  IMAD.U32 R6, RZ, RZ, UR6 ;  /* 0x00000006ff067e24 */ /* 0x000fe2000f8e00ff */
[----:B----4-:R-:W-:Y:S01]  /*6590*/  MOV R11, UR5 ;  /* 0x00000005000b7c02 */ /* 0x010fe20008000f00 */
[----:B------:R-:W-:Y:S02]  /*65a0*/  IMAD.U32 R10, RZ, RZ, UR4 ;  /* 0x00000004ff0a7e24 */ /* 0x000fe4000f8e00ff */
[----:B------:R-:W-:Y:S07]  /*65b0*/  LEPC R20, `(.L_x_107) ;  /* 0x000000001014794e */ /* 0x000fee0000000000 */
[----:B--2---:R-:W-:Y:S05]  /*65c0*/  CALL.ABS.NOINC R2 ;  /* 0x0000000002007343 */ /* 0x004fea0003c00000 */
.L_x_107:
[----:B------:R-:W-:Y:S02]  /*65d0*/  R2UR UR6, R88 ;  /* 0x00000000580672ca */ /* 0x000fe400000e0000 */
[----:B------:R-:W-:Y:S02]  /*65e0*/  R2UR UR5, R100 ;  /* 0x00000000640572ca */ /* 0x000fe400000e0000 */
[----:B------:R-:W-:Y:S02]  /*65f0*/  R2UR UR4, R99 ;  /* 0x00000000630472ca */ /* 0x000fe400000e0000 */
[----:B------:R-:W-:Y:S02]  /*6600*/  ISETP.NE.U32.AND P4, PT, R78, RZ, PT ;  /* 0x000000ff4e00720c */ /* 0x000fe40003f85070 */
[----:B------:R-:W-:Y:S02]  /*6610*/  ISETP.NE.U32.AND P2, PT, RZ, UR60, PT ;  /* 0x0000003cff007c0c */ /* 0x000fe4000bf45070 */
[----:B------:R-:W-:Y:S02]  /*6620*/  ISETP.NE.AND.EX P4, PT, R79, RZ, PT, P4 ;  /* 0x000000ff4f00720c */ /* 0x000fe40003f85340 */
[----:B------:R-:W-:Y:S01]  /*6630*/  ISETP.NE.AND.EX P2, PT, RZ, UR61, PT, P2 ;  /* 0x0000003dff007c0c */ /* 0x000fe2000bf45320 */
[----:B------:R-:W-:Y:S02]  /*6640*/  UISETP.NE.AND UP2, UPT, UR6, URZ, UPT ;  /* 0x000000ff0600728c */ /* 0x000fe4000bf45270 */
[----:B------:R-:W-:Y:S04]  /*6650*/  UISETP.NE.U32.AND UP0, UPT, UR5, URZ, UPT ;  /* 0x000000ff0500728c */ /* 0x000fe8000bf05070 */
[----:B------:R-:W-:Y:S01]  /*6660*/  UISETP.NE.AND.EX UP1, UPT, UR4, URZ, UPT, UP0 ;  /* 0x000000ff0400728c */ /* 0x000fe2000bf25300 */
[----:B------:R-:W-:Y:S01]  /*6670*/  PLOP3.LUT P1, PT, PT, PT, UP2, 0x80, 0x8 ;  /* 0x000000000008781c */ /* 0x000fe20003f2f028 */
[----:B------:R-:W-:Y:S03]  /*6680*/  UPLOP3.LUT UP0, UPT, UPT, UPT, UPT, 0x40, 0x4 ;  /* 0x000000000004789c */ /* 0x000fe60003f0e870 */
[----:B------:R-:W-:Y:S06]  /*6690*/  @UP2 UPLOP3.LUT UP0, UPT, UPT, UPT, UP1, 0x80, 0x8 ;  /* 0x000000000008289c */ /* 0x000fec0003f0f010 */
[----:B------:R-:W-:Y:S01]  /*66a0*/  PLOP3.LUT P0, PT, PT, PT, UP0, 0x80, 0x8 ;  /* 0x000000000008781c */ /* 0x000fe20003f0f008 */
[----:B------:R-:W-:Y:S01]  /*66b0*/  @!UPT UIADD3 URZ, UPT, UPT, URZ, URZ, URZ ;  /* 0x000000fffffff290 */ /* 0x000fe2000fffe0ff */
[----:B------:R-:W-:Y:S11]  /*66c0*/  BRA.U !UP1, `(.L_x_109) ;  /* 0x0000000109407547 */ /* 0x000ff6000b800000 */
[----:B------:R-:W-:Y:S01]  /*66d0*/  UISETP.NE.U32.AND UP0, UPT, UR60, URZ, UPT ;  /* 0x000000ff3c00728c */ /* 0x000fe2000bf05070 */
[----:B------:R-:W-:Y:S01]  /*66e0*/  R2UR UR6, R100 ;  /* 0x00000000640672ca */ /* 0x000fe200000e0000 */
[----:B------:R-:W2:Y:S01]  /*66f0*/  LDCU.64 UR8, c[0x0][0x358] ;  /* 0x00006b00ff0877ac */ /* 0x000ea20008000a00 */
[----:B------:R-:W-:Y:S02]  /*6700*/  HFMA2 R84, -RZ, RZ, 0, 5.9604644775390625e-08 ;  /* 0x00000001ff547431 */ /* 0x000fe400000001ff */
[----:B-1----:R-:W-:Y:S01]  /*6710*/  IMAD.MOV.U32 R0, RZ, RZ, 0x1 ;  /* 0x00000001ff007424 */ /* 0x002fe200078e00ff */
[----:B------:R-:W-:Y:S06]  /*6720*/  UISETP.NE.AND.EX UP0, UPT, UR61, URZ, UPT, UP0 ;  /* 0x000000ff3d00728c */ /* 0x000fec000bf05300 */
[----:B------:R-:W-:Y:S05]  /*6730*/  PLOP3.LUT P3, PT, PT, PT, UP0, 0x80, 0x8 ;  /* 0x000000000008781c */ /* 0x000fea0003f6f008 */
[----:B------:R-:W1:Y:S01]  /*6740*/  @UP0 LDCU.64 UR4, c[0x0][0x888] ;  /* 0x00011100ff0407ac */ /* 0x000e620008000a00 */
[----:B------:R-:W-:Y:S07]  /*6750*/  @UP0 UIMAD UR6, UR36, UR6, URZ ;  /* 0x00000006240602a4 */ /* 0x000fee000f8e02ff */
[----:B------:R-:W-:Y:S01]  /*6760*/  @!P3 PRMT R84, R0, 0x7610, R84 ;  /* 0x000076100054b816 */ /* 0x000fe20000000054 */
[----:B-1----:R-:W-:Y:S06]  /*6770*/  @UP0 UIMAD.WIDE UR4, UR6, 0x4, UR4 ;  /* 0x00000004060408a5 */ /* 0x002fec000f8e0204 */
[----:B------:R-:W-:Y:S02]  /*6780*/  IMAD.U32 R2, RZ, RZ, UR4 ;  /* 0x00000004ff027e24 */ /* 0x000fe4000f8e00ff */
[----:B------:R-:W-:Y:S03]  /*6790*/  IMAD.U32 R3, RZ, RZ, UR5 ;  /* 0x00000005ff037e24 */ /* 0x000fe6000f8e00ff */
[----:B------:R-:W1:Y:S02]  /*67a0*/  @!UP0 LDCU UR4, c[0x0][0x880] ;  /* 0x00011000ff0487ac */ /* 0x000e640008000800 */
[----:B--2--5:R2:W5:Y:S02]  /*67b0*/  @P3 LDG.E R41, desc[UR8][R2.64] ;  /* 0x0000000802293981 */ /* 0x024564000c1e1900 */
[----:B-12---:R-:W-:Y:S02]  /*67c0*/  @!P3 MOV R41, UR4 ;  /* 0x000000040029bc02 */ /* 0x006fe40008000f00 */
.L_x_109:
[----:B------:R-:W-:Y:S05]  /*67d0*/  @!P4 BRA `(.L_x_110) ;  /* 0x000000000024c947 */ /* 0x000fea0003800000 */
[----:B------:R-:W-:Y:S01]  /*67e0*/  ISETP.NE.U32.AND P3, PT, R76, RZ, PT ;  /* 0x000000ff4c00720c */ /* 0x000fe20003f65070 */
[----:B------:R-:W2:Y:S03]  /*67f0*/  LDCU.64 UR4, c[0x0][0x358] ;  /* 0x00006b00ff0477ac */ /* 0x000ea60008000a00 */
[----:B------:R-:W-:Y:S11]  /*6800*/  ISETP.NE.AND.EX P3, PT, R77, RZ, PT, P3 ;  /* 0x000000ff4d00720c */ /* 0x000ff60003f65330 */
[----:B------:R-:W-:Y:S02]  /*6810*/  @!UPT UIADD3 URZ, UPT, UPT, URZ, URZ, URZ ;  /* 0x000000fffffff290 */ /* 0x000fe4000fffe0ff */
[----:B------:R-:W3:Y:S01]  /*6820*/  @P3 LDC.64 R2, c[0x0][0x8a8] ;  /* 0x00022a00ff023b82 */ /* 0x000ee20000000a00 */
[----:B-1----:R-:W-:Y:S04]  /*6830*/  @P3 IMAD R0, R78, UR36, RZ ;  /* 0x000000244e003c24 */ /* 0x002fe8000f8e02ff */
[----:B---3--:R-:W-:Y:S05]  /*6840*/  @P3 IMAD.WIDE R2, R0, 0x4, R2 ;  /* 0x0000000400023825 */ /* 0x008fea00078e0202 */
[----:B--2--5:R2:W5:Y:S02]  /*6850*/  @P3 LDG.E R38, desc[UR4][R2.64] ;  /* 0x0000000402263981 */ /* 0x024564000c1e1900 */
[----:B--2---:R-:W3:Y:S02]  /*6860*/  @!P3 LDC R38, c[0x0][0x8a0] ;  /* 0x00022800ff26bb82 */ /* 0x004ee40000000800 */
.L_x_110:
[----:B-----5:R-:W-:Y:S01]  /*6870*/  FSETP.NEU.AND P3, PT, R41, RZ, PT ;  /* 0x000000ff2900720b */ /* 0x020fe20003f6d000 */
[----:B------:R-:W-:Y:S01]  /*6880*/  ULOP3.LUT UR4, UR54, 0x1, URZ, 0x3c, !UPT ;  /* 0x0000000136047892 */ /* 0x000fe2000f8e3cff */
[----:B------:R-:W-:Y:S01]  /*6890*/  SEL R4, RZ, 0xffffffff, P2 ;  /* 0xffffffffff047807 */ /* 0x000fe20001000000 */
[----:B------:R-:W-:Y:S01]  /*68a0*/  IMAD.U32 R108, RZ, RZ, UR46 ;  /* 0x0000002eff6c7e24 */ /* 0x000fe2000f8e00ff */
[----:B------:R-:W-:Y:S01]  /*68b0*/  @P1 LOP3.LUT P2, RZ, R84, 0xff, RZ, 0xc0, !PT ;  /* 0x000000ff54ff1812 */ /* 0x000fe2000784c0ff */
[----:B------:R-:W-:Y:S01]  /*68c0*/  IMAD.SHL.U32 R81, R93, 0x10, RZ ;  /* 0x000000105d517824 */ /* 0x000fe200078e00ff */
[----:B------:R-:W-:Y:S01]  /*68d0*/  @P1 SEL R3, RZ, 0xffffffff, P3 ;  /* 0xffffffffff031807 */ /* 0x000fe20001800000 */
[----:B------:R-:W-:Y:S01]  /*68e0*/  IMAD.U32 R109, RZ, RZ, UR4 ;  /* 0x00000004ff6d7e24 */ /* 0x000fe2000f8e00ff */
[----:B------:R-:W-:Y:S01]  /*68f0*/  LEA R89, R36, UR47, 0x3 ;  /* 0x0000002f24597c11 */ /* 0x000fe2000f8e18ff */
[----:B------:R-:W-:Y:S01]  /*6900*/  IMAD.SHL.U32 R108, R108, 0x2000, RZ ;  /* 0x000020006c6c7824 */ /* 0x000fe200078e00ff */
[----:B------:R-:W-:Y:S01]  /*6910*/  @P0 SEL R3, R4, R3, !P2 ;  /* 0x0000000304030207 */ /* 0x000fe20005000000 */
[----:B------:R-:W-:Y:S01]  /*6920*/  IMAD.SHL.U32 R80, R92, 0x10, RZ ;  /* 0x000000105c507824 */ /* 0x000fe200078e00ff */
[----:B------:R-:W-:Y:S01]  /*6930*/  SHF.L.U32 R2, R95, 0x1f, RZ ;  /* 0x0000001f5f027819 */ /* 0x000fe200000006ff */
[----:B------:R-:W-:Y:S01]  /*6940*/  IMAD.IADD R82, R97, 0x1, R108 ;  /* 0x0000000161527824 */ /* 0x000fe200078e026c */
[----:B------:R-:W-:Y:S01]  /*6950*/  @P1 LOP3.LUT R3, R3, 0x1, RZ, 0xc0, !PT ;  /* 0x0000000103031812 */ /* 0x000fe200078ec0ff */
[----:B------:R-:W-:Y:S01]  /*6960*/  BSSY B1, `(.L_x_111) ;  /* 0x0000039000017945 */ /* 0x000fe20003800000 */
[----:B------:R-:W-:Y:S01]  /*6970*/  PLOP3.LUT P2, PT, PT, PT, UP1, 0x80, 0x8 ;  /* 0x000000000008781c */ /* 0x000fe20003f4f018 */
[----:B------:R-:W-:Y:S01]  /*6980*/  IMAD.IADD R83, R82, 0x1, R81 ;  /* 0x0000000152537824 */ /* 0x000fe200078e0251 */
[----:B------:R-:W-:Y:S01]  /*6990*/  ISETP.NE.U32.OR P5, PT, R3, 0x1, !P1 ;  /* 0x000000010300780c */ /* 0x000fe20004fa5470 */
[----:B------:R-:W-:Y:S01]  /*69a0*/  IMAD.U32 R3, RZ, RZ, UR46 ;  /* 0x0000002eff037e24 */ /* 0x000fe2000f8e00ff */
[----:B------:R-:W-:Y:S01]  /*69b0*/  LOP3.LUT P4, R90, R84, 0xff, RZ, 0xc0, !PT ;  /* 0x000000ff545a7812 */ /* 0x000fe2000788c0ff */
[----:B------:R-:W-:Y:S01]  /*69c0*/  IMAD.MOV.U32 R103, RZ, RZ, 0x1 ;  /* 0x00000001ff677424 */ /* 0x000fe200078e00ff */
[----:B------:R-:W-:Y:S01]  /*69d0*/  P2R R102, PR, RZ, 0x20 ;  /* 0x00000020ff667803 */ /* 0x000fe20000000000 */
[----:B------:R-:W-:Y:S01]  /*69e0*/  IMAD R39, R36, 0x40, R37 ;  /* 0x0000004024277824 */ /* 0x000fe200078e0225 */
[----:B-1----:R-:W-:Y:S01]  /*69f0*/  LEA R0, R3, UR47, 0x3 ;  /* 0x0000002f03007c11 */ /* 0x002fe2000f8e18ff */
[----:B------:R-:W-:Y:S01]  /*6a00*/  IMAD.U32 R110, RZ, RZ, UR46 ;  /* 0x0000002eff6e7e24 */ /* 0x000fe2000f8e00ff */
[----:B------:R-:W-:Y:S02]  /*6a10*/  SEL R3, RZ, 0xffffffff, P3 ;  /* 0xffffffffff037807 */ /* 0x000fe40001800000 */
[----:B------:R-:W-:Y:S02]  /*6a20*/  CS2R R74, SRZ ;  /* 0x00000000004a7805 */ /* 0x000fe4000001ff00 */
[----:B------:R-:W-:Y:S02]  /*6a30*/  CS2R R72, SRZ ;  /* 0x0000000000487805 */ /* 0x000fe4000001ff00 */
[----:B------:R-:W-:Y:S02]  /*6a40*/  CS2R R66, SRZ ;  /* 0x0000000000427805 */ /* 0x000fe4000001ff00 */
[----:B------:R-:W-:Y:S02]  /*6a50*/  @P2 SEL R3, R4, R3, !P4 ;  /* 0x0000000304032207 */ /* 0x000fe40006000000 */
[----:B------:R-:W-:Y:S02]  /*6a60*/  CS2R R64, SRZ ;  /* 0x0000000000407805 */ /* 0x000fe4000001ff00 */
[----:B------:R-:W-:Y:S02]  /*6a70*/  @P5 SHF.L.U32 R5, R109, 0x1f, RZ ;  /* 0x0000001f6d055819 */ /* 0x000fe400000006ff */
[----:B------:R-:W-:Y:S02]  /*6a80*/  CS2R R58, SRZ ;  /* 0x00000000003a7805 */ /* 0x000fe4000001ff00 */
[----:B------:R-:W-:Y:S02]  /*6a90*/  LOP3.LUT R3, R3, 0x1, RZ, 0xc0, !PT ;  /* 0x0000000103037812 */ /* 0x000fe400078ec0ff */
[----:B------:R-:W-:Y:S01]  /*6aa0*/  CS2R R56, SRZ ;  /* 0x0000000000387805 */ /* 0x000fe2000001ff00 */
[----:B------:R-:W1:Y:S01]  /*6ab0*/  @P5 SYNCS.PHASECHK.TRANS64.TRYWAIT P1, [R0+URZ+0xa0], R5 ;  /* 0x0000a005000055a7 */ /* 0x000e6200080211ff */
[----:B------:R-:W-:Y:S02]  /*6ac0*/  CS2R R50, SRZ ;  /* 0x0000000000327805 */ /* 0x000fe4000001ff00 */
[----:B------:R-:W-:Y:S02]  /*6ad0*/  ISETP.NE.U32.AND P2, PT, R3, 0x1, PT ;  /* 0x000000010300780c */ /* 0x000fe40003f45070 */
[----:B------:R-:W-:Y:S01]  /*6ae0*/  CS2R R48, SRZ ;  /* 0x0000000000307805 */ /* 0x000fe2000001ff00 */
[----:B------:R-:W-:Y:S01]  /*6af0*/  IMAD.IADD R47, R82, 0x1, R80 ;  /* 0x00000001522f7824 */ /* 0x000fe200078e0250 */
[----:B------:R-:W-:Y:S01]  /*6b00*/  P2R R111, PR, RZ, 0x4 ;  /* 0x00000004ff6f7803 */ /* 0x000fe20000000000 */
[----:B------:R-:W-:Y:S01]  /*6b10*/  IMAD.IADD R46, R96, 0x1, R83 ;  /* 0x00000001602e7824 */ /* 0x000fe200078e0253 */
[----:B------:R2:W4:Y:S01]  /*6b20*/  SYNCS.PHASECHK.TRANS64.TRYWAIT P0, [R89+URZ+0x100], R2 ;  /* 0x00010002590075a7 */ /* 0x00052200080011ff */
[----:B-1----:R-:W-:Y:S01]  /*6b30*/  @P5 SEL R103, RZ, 0x1, !P1 ;  /* 0x00000001ff675807 */ /* 0x002fe20004800000 */
[----:B--2---:R-:W-:Y:S06]  /*6b40*/  @!P5 BRA `(.L_x_112) ;  /* 0x000000000068d947 */ /* 0x004fec0003800000 */
[----:B------:R-:W-:Y:S01]  /*6b50*/  ISETP.NE.AND P1, PT, R103, RZ, PT ;  /* 0x000000ff6700720c */ /* 0x000fe20003f25270 */
[----:B------:R-:W-:Y:S01]  /*6b60*/  BSSY B0, `(.L_x_113) ;  /* 0x000000d000007945 */ /* 0x000fe20003800000 */
[----:B------:R-:W-:Y:S02]  /*6b70*/  CS2R R50, SRZ ;  /* 0x0000000000327805 */ /* 0x000fe4000001ff00 */
[----:B------:R-:W-:Y:S02]  /*6b80*/  CS2R R48, SRZ ;  /* 0x0000000000307805 */ /* 0x000fe4000001ff00 */
[----:B------:R-:W-:Y:S02]  /*6b90*/  CS2R R58, SRZ ;  /* 0x00000000003a7805 */ /* 0x000fe4000001ff00 */
[----:B------:R-:W-:Y:S02]  /*6ba0*/  CS2R R56, SRZ ;  /* 0x0000000000387805 */ /* 0x000fe4000001ff00 */
[----:B------:R-:W-:Y:S02]  /*6bb0*/  CS2R R66, SRZ ;  /* 0x0000000000427805 */ /* 0x000fe4000001ff00 */
[----:B------:R-:W-:Y:S02]  /*6bc0*/  CS2R R64, SRZ ;  /* 0x0000000000407805 */ /* 0x000fe4000001ff00 */
[----:B------:R-:W-:Y:S02]  /*6bd0*/  CS2R R74, SRZ ;  /* 0x00000000004a7805 */ /* 0x000fe4000001ff00 */
[----:B------:R-:W-:Y:S01]  /*6be0*/  CS2R R72, SRZ ;  /* 0x0000000000487805 */ /* 0x000fe2000001ff00 */
[----:B------:R-:W-:Y:S06]  /*6bf0*/  @P1 BRA `(.L_x_114) ;  /* 0x00000000000c1947 */ /* 0x000fec0003800000 */
[----:B------:R-:W-:Y:S04]  /*6c00*/  SHF.L.U32 R3, R109, 0x1f, RZ ;  /* 0x0000001f6d037819 */ /* 0x000fe800000006ff */
[----:B------:R-:W1:Y:S02]  /*6c10*/  SYNCS.PHASECHK.TRANS64.TRYWAIT P1, [R0+URZ+0xa0], R3 ;  /* 0x0000a003000075a7 */ /* 0x000e6400080211ff */
[----:B-1----:R-:W-:Y:S05]  /*6c20*/  @!P1 BRA `(.L_x_115) ;  /* 0x0000002800489947 */ /* 0x002fea0003800000 */
.L_x_114:
[----:B------:R-:W-:Y:S05]  /*6c30*/  BSYNC B0 ;  /* 0x0000000000007941 */ /* 0x000fea0003800000 */
.L_x_113:
[----:B------:R-:W-:Y:S01]  /*6c40*/  ISETP.NE.AND P1, PT, R111, RZ, PT ;  /* 0x000000ff6f00720c */ /* 0x000fe20003f25270 */
[----:B------:R-:W-:Y:S04]  /*6c50*/  UIADD3 UR4, UPT, UPT, UR46, 0x1, URZ ;  /* 0x000000012e047890 */ /* 0x000fe8000fffe0ff */
[----:B------:R-:W-:Y:S04]  /*6c60*/  UISETP.NE.AND UP0, UPT, UR4, 0x3, UPT ;  /* 0x000000030400788c */ /* 0x000fe8000bf05270 */
[----:B------:R-:W-:Y:S02]  /*6c70*/  USEL UR5, URZ, 0x1, UP0 ;  /* 0x00000001ff057887 */ /* 0x000fe40008000000 */
[----:B------:R-:W-:Y:S02]  /*6c80*/  USEL UR4, UR4, URZ, UP0 ;  /* 0x000000ff04047287 */ /* 0x000fe40008000000 */
[----:B------:R2:W1:Y:S02]  /*6c90*/  @P1 LDS.128 R48, [R82] ;  /* 0x0000000052301984 */ /* 0x0004640000000c00 */
[----:B------:R-:W-:Y:S02]  /*6ca0*/  LOP3.LUT R109, R109, UR5, RZ, 0x3c, !PT ;  /* 0x000000056d6d7c12 */ /* 0x000fe4000f8e3cff */
[----:B------:R2:W1:Y:S01]  /*6cb0*/  @P1 LDS.128 R56, [R83+0x10] ;  /* 0x0000100053381984 */ /* 0x0004620000000c00 */
[----:B------:R-:W-:Y:S03]  /*6cc0*/  IMAD.U32 R110, RZ, RZ, UR4 ;  /* 0x00000004ff6e7e24 */ /* 0x000fe6000f8e00ff */
[----:B------:R2:W1:Y:S04]  /*6cd0*/  @P1 LDS.128 R64, [R47+0x20] ;  /* 0x000020002f401984 */ /* 0x0004680000000c00 */
[----:B------:R2:W1:Y:S02]  /*6ce0*/  @P1 LDS.128 R72, [R46+0x10] ;  /* 0x000010002e481984 */ /* 0x0004640000000c00 */
.L_x_112:
[----:B------:R-:W-:Y:S05]  /*6cf0*/  BSYNC B1 ;  /* 0x0000000000017941 */ /* 0x000fea0003800000 */
.L_x_111:
[----:B-1----:R-:W-:Y:S04]  /*6d00*/  SHF.R.U32.HI R0, RZ, 0x15, R39 ;  /* 0x00000015ff007819 */ /* 0x002fe80000011627 */
[----:B------:R-:W-:Y:S01]  /*6d10*/  LOP3.LUT P1, RZ, R0, 0x3, R85, 0x48, !PT ;  /* 0x0000000300ff7812 */ /* 0x000fe20007824855 */
[----:B------:R-:W-:Y:S01]  /*6d20*/  @!UPT UIADD3 URZ, UPT, UPT, URZ, URZ, URZ ;  /* 0x000000fffffff290 */ /* 0x000fe2000fffe0ff */
[----:B----4-:R-:W-:Y:S11]  /*6d30*/  @P0 BRA `(.L_x_116) ;  /* 0x0000000000080947 */ /* 0x010ff60003800000 */
[----:B------:R-:W1:Y:S02]  /*6d40*/  SYNCS.PHASECHK.TRANS64.TRYWAIT P0, [R89+URZ+0x100], R2 ;  /* 0x00010002590075a7 */ /* 0x000e6400080011ff */
[----:B-1----:R-:W-:Y:S05]  /*6d50*/  @!P0 BRA `(.L_x_117) ;  /* 0x0000002800108947 */ /* 0x002fea0003800000 */
.L_x_116:
[----:B------:R-:W-:Y:S05]  /*6d60*/  @!P1 BRA `(.L_x_118) ;  /* 0x0000000000409947 */ /* 0x000fea0003800000 */
[----:B------:R-:W4:Y:S01]  /*6d70*/  LDCU.64 UR8, c[0x4][0x70] ;  /* 0x01000e00ff0877ac */ /* 0x000f220008000a00 */
[----:B------:R-:W-:Y:S01]  /*6d80*/  MOV R3, 0x0 ;  /* 0x0000000000037802 */ /* 0x000fe20000000f00 */
[----:B------:R-:W-:Y:S02]  /*6d90*/  HFMA2 R12, -RZ, RZ, 0, 5.9604644775390625e-08 ;  /* 0x00000001ff0c7431 */ /* 0x000fe400000001ff */
[----:B------:R-:W-:Y:S02]  /*6da0*/  IMAD.MOV.U32 R8, RZ, RZ, 0x192 ;  /* 0x00000192ff087424 */ /* 0x000fe400078e00ff */
[----:B------:R-:W-:Y:S01]  /*6db0*/  IMAD.MOV.U32 R13, RZ, RZ, RZ ;  /* 0x000000ffff0d7224 */ /* 0x000fe200078e00ff */
[----:B------:R-:W5:Y:S01]  /*6dc0*/  LDCU.64 UR6, c[0x4][0x78] ;  /* 0x01000f00ff0677ac */ /* 0x000f620008000a00 */
[----:B-1----:R-:W1:Y:S01]  /*6dd0*/  LDC.64 R2, c[0x4][R3] ;  /* 0x0100000003027b82 */ /* 0x002e620000000a00 */
[----:B------:R-:W2:Y:S01]  /*6de0*/  LDCU.64 UR4, c[0x4][0x10] ;  /* 0x01000200ff0477ac */ /* 0x000ea20008000a00 */
[----:B----4-:R-:W-:Y:S01]  /*6df0*/  MOV R5, UR9 ;  /* 0x0000000900057c02 */ /* 0x010fe20008000f00 */
[----:B------:R-:W-:Y:S01]  /*6e00*/  IMAD.U32 R4, RZ, RZ, UR8 ;  /* 0x00000008ff047e24 */ /* 0x000fe2000f8e00ff */
[----:B-----5:R-:W-:Y:S01]  /*6e10*/  MOV R7, UR7 ;  /* 0x0000000700077c02 */ /* 0x020fe20008000f00 */
[----:B------:R-:W-:Y:S01]  /*6e20*/  IMAD.U32 R6, RZ, RZ, UR6 ;  /* 0x00000006ff067e24 */ /* 0x000fe2000f8e00ff */
[----:B--2---:R-:W-:Y:S01]  /*6e30*/  MOV R11, UR5 ;  /* 0x00000005000b7c02 */ /* 0x004fe20008000f00 */
[----:B------:R-:W-:Y:S02]  /*6e40*/  IMAD.U32 R10, RZ, RZ, UR4 ;  /* 0x00000004ff0a7e24 */ /* 0x000fe4000f8e00ff */
[----:B------:R-:W-:Y:S07]  /*6e50*/  LEPC R20, `(.L_x_118) ;  /* 0x000000001014794e */ /* 0x000fee0000000000 */
[----:B-1-3--:R-:W-:Y:S05]  /*6e60*/  CALL.ABS.NOINC R2 ;  /* 0x0000000002007343 */ /* 0x00afea0003c00000 */
.L_x_118:
[C---:B------:R-:W-:Y:S01]  /*6e70*/  SHF.L.U32 R40, R48.reuse, 0x10, RZ ;  /* 0x0000001030287819 */ /* 0x040fe200000006ff */
[----:B------:R-:W-:Y:S05]  /*6e80*/  WARPSYNC.ALL ;  /* 0x0000000000007948 */ /* 0x000fea0003800000 */
[----:B------:R-:W-:Y:S01]  /*6e90*/  R2UR UR4, R39 ;  /* 0x00000000270472ca */ /* 0x000fe200000e0000 */
[----:B------:R-:W-:Y:S01]  /*6ea0*/  BSSY.RECONVERGENT B0, `(.L_x_119) ;  /* 0x0000087000007945 */ /* 0x000fe20003800200 */
[----:B------:R-:W-:Y:S02]  /*6eb0*/  LOP3.LUT R43, R48, 0xffff0000, RZ, 0xc0, !PT ;  /* 0xffff0000302b7812 */ /* 0x000fe400078ec0ff */
[----:B------:R-:W-:Y:S02]  /*6ec0*/  SHF.L.U32 R42, R49, 0x10, RZ ;  /* 0x00000010312a7819 */ /* 0x000fe400000006ff */
[----:B------:R-:W-:Y:S02]  /*6ed0*/  SHF.L.U32 R45, R51, 0x10, RZ ;  /* 0x00000010332d7819 */ /* 0x000fe400000006ff */
[----:B------:R-:W-:Y:S02]  /*6ee0*/  LOP3.LUT R44, R75, 0xffff0000, RZ, 0xc0, !PT ;  /* 0xffff00004b2c7812 */ /* 0x000fe400078ec0ff */
[----:B------:R-:W-:Y:S03]  /*6ef0*/  ISETP.NE.AND P0, PT, R98, RZ, PT ;  /* 0x000000ff6200720c */ /* 0x000fe60003f05270 */
[----:B------:R-:W3:Y:S02]  /*6f00*/  LDTM.x32 R4, tmem[UR4] ;  /* 0x00000004000479ee */ /* 0x000ee400082c0000 */
[C---:B---3--:R-:W-:Y:S01]  /*6f10*/  FMUL R0, R38.reuse, R4 ;  /* 0x0000000426007220 */ /* 0x048fe20000400000 */
[C---:B-1----:R-:W-:Y:S01]  /*6f20*/  FMUL R2, R38.reuse, R5 ;  /* 0x0000000526027220 */ /* 0x042fe20000400000 */
[C---:B------:R-:W-:Y:S01]  /*6f30*/  FMUL R3, R38.reuse, R6 ;  /* 0x0000000626037220 */ /* 0x040fe20000400000 */
[----:B------:R-:W-:Y:S01]  /*6f40*/  FMUL R7, R38, R7 ;  /* 0x0000000726077220 */ /* 0x000fe20000400000 */
[----:B------:R-:W-:Y:S01]  /*6f50*/  FFMA R0, R41, R40, R0 ;  /* 0x0000002829007223 */ /* 0x000fe20000000000 */
[----:B------:R-:W-:Y:S01]  /*6f60*/  LOP3.LUT R40, R49, 0xffff0000, RZ, 0xc0, !PT ;  /* 0xffff000031287812 */ /* 0x000fe200078ec0ff */
[C---:B------:R-:W-:Y:S01]  /*6f70*/  FFMA R2, R41.reuse, R43, R2 ;  /* 0x0000002b29027223 */ /* 0x040fe20000000002 */
[C---:B------:R-:W-:Y:S01]  /*6f80*/  SHF.L.U32 R43, R50.reuse, 0x10, RZ ;  /* 0x00000010322b7819 */ /* 0x040fe200000006ff */
[C---:B------:R-:W-:Y:S01]  /*6f90*/  FFMA R3, R41.reuse, R42, R3 ;  /* 0x0000002a29037223 */ /* 0x040fe20000000003 */
[----:B------:R-:W-:Y:S01]  /*6fa0*/  LOP3.LUT R42, R50, 0xffff0000, RZ, 0xc0, !PT ;  /* 0xffff0000322a7812 */ /* 0x000fe200078ec0ff */
[----:B------:R-:W-:Y:S01]  /*6fb0*/  FMUL R4, R38, R8 ;  /* 0x0000000826047220 */ /* 0x000fe20000400000 */
[----:B------:R-:W-:Y:S01]  /*6fc0*/  F2FP.BF16.F32.PACK_AB R52, R2, R0 ;  /* 0x000000000234723e */ /* 0x000fe200000010ff */
[----:B------:R-:W-:Y:S01]  /*6fd0*/  FFMA R7, R41, R40, R7 ;  /* 0x0000002829077223 */ /* 0x000fe20000000007 */
[----:B------:R-:W-:Y:S01]  /*6fe0*/  LOP3.LUT R40, R51, 0xffff0000, RZ, 0xc0, !PT ;  /* 0xffff000033287812 */ /* 0x000fe200078ec0ff */
[C---:B------:R-:W-:Y:S01]  /*6ff0*/  FMUL R5, R38.reuse, R9 ;  /* 0x0000000926057220 */ /* 0x040fe20000400000 */
[C---:B------:R-:W-:Y:S01]  /*7000*/  FMUL R6, R38.reuse, R10 ;  /* 0x0000000a26067220 */ /* 0x040fe20000400000 */
[----:B------:R-:W-:Y:S01]  /*7010*/  FMUL R11, R38, R11 ;  /* 0x0000000b260b7220 */ /* 0x000fe20000400000 */
[----:B------:R-:W-:Y:S01]  /*7020*/  F2FP.BF16.F32.PACK_AB R53, R7, R3 ;  /* 0x000000030735723e */ /* 0x000fe200000010ff */
[C---:B------:R-:W-:Y:S01]  /*7030*/  FFMA R4, R41.reuse, R43, R4 ;  /* 0x0000002b29047223 */ /* 0x040fe20000000004 */
[C---:B------:R-:W-:Y:S01]  /*7040*/  SHF.L.U32 R43, R56.reuse, 0x10, RZ ;  /* 0x00000010382b7819 */ /* 0x040fe200000006ff */
[----:B------:R-:W-:Y:S01]  /*7050*/  FFMA R5, R41, R42, R5 ;  /* 0x0000002a29057223 */ /* 0x000fe20000000005 */
[----:B------:R-:W-:Y:S01]  /*7060*/  LOP3.LUT R42, R57, 0xffff0000, RZ, 0xc0, !PT ;  /* 0xffff0000392a7812 */ /* 0x000fe200078ec0ff */
[----:B------:R-:W-:Y:S01]  /*7070*/  FFMA R6, R41, R45, R6 ;  /* 0x0000002d29067223 */ /* 0x000fe20000000006 */
[----:B------:R-:W-:Y:S01]  /*7080*/  SHF.L.U32 R45, R57, 0x10, RZ ;  /* 0x00000010392d7819 */ /* 0x000fe200000006ff */
[----:B------:R-:W-:Y:S01]  /*7090*/  FFMA R11, R41, R40, R11 ;  /* 0x00000028290b7223 */ /* 0x000fe2000000000b */
[----:B------:R-:W-:Y:S01]  /*70a0*/  LOP3.LUT R40, R56, 0xffff0000, RZ, 0xc0, !PT ;  /* 0xffff000038287812 */ /* 0x000fe200078ec0ff */
[C---:B------:R-:W-:Y:S01]  /*70b0*/  FMUL R8, R38.reuse, R12 ;  /* 0x0000000c26087220 */ /* 0x040fe20000400000 */
[----:B------:R-:W-:Y:S01]  /*70c0*/  F2FP.BF16.F32.PACK_AB R54, R5, R4 ;  /* 0x000000040536723e */ /* 0x000fe200000010ff */
[C---:B------:R-:W-:Y:S01]  /*70d0*/  FMUL R9, R38.reuse, R13 ;  /* 0x0000000d26097220 */ /* 0x040fe20000400000 */
[----:B------:R-:W-:Y:S01]  /*70e0*/  F2FP.BF16.F32.PACK_AB R55, R11, R6 ;  /* 0x000000060b37723e */ /* 0x000fe200000010ff */
[C---:B------:R-:W-:Y:S01]  /*70f0*/  FMUL R10, R38.reuse, R14 ;  /* 0x0000000e260a7220 */ /* 0x040fe20000400000 */
[----:B------:R-:W-:Y:S01]  /*7100*/  FMUL R15, R38, R15 ;  /* 0x0000000f260f7220 */ /* 0x000fe20000400000 */
[----:B------:R-:W-:Y:S01]  /*7110*/  FFMA R8, R41, R43, R8 ;  /* 0x0000002b29087223 */ /* 0x000fe20000000008 */
[----:B------:R-:W-:Y:S01]  /*7120*/  SHF.L.U32 R43, R59, 0x10, RZ ;  /* 0x000000103b2b7819 */ /* 0x000fe200000006ff */
[C---:B------:R-:W-:Y:S01]  /*7130*/  FFMA R9, R41.reuse, R40, R9 ;  /* 0x0000002829097223 */ /* 0x040fe20000000009 */
[C---:B------:R-:W-:Y:S01]  /*7140*/  SHF.L.U32 R40, R58.reuse, 0x10, RZ ;  /* 0x000000103a287819 */ /* 0x040fe200000006ff */
        /* <DEDUP_REMOVED lines=8> */
[----:B------:R-:W-:Y:S01]  /*71d0*/  FMUL R14, R38, R18 ;  /* 0x00000012260e7220 */ /* 0x000fe20000400000 */
[----:B------:R-:W-:Y:S01]  /*71e0*/  FFMA R12, R41, R40, R12 ;  /* 0x00000028290c7223 */ /* 0x000fe2000000000c */
[----:B------:R-:W-:Y:S01]  /*71f0*/  LOP3.LUT R40, R59, 0xffff0000, RZ, 0xc0, !PT ;  /* 0xffff00003b287812 */ /* 0x000fe200078ec0ff */
[C---:B------:R-:W-:Y:S01]  /*7200*/  FFMA R13, R41.reuse, R42, R13 ;  /* 0x0000002a290d7223 */ /* 0x040fe2000000000d */
[----:B------:R-:W-:Y:S01]  /*7210*/  LOP3.LUT R42, R64, 0xffff0000, RZ, 0xc0, !PT ;  /* 0xffff0000402a7812 */ /* 0x000fe200078ec0ff */
[----:B------:R-:W-:Y:S01]  /*7220*/  FMUL R19, R38, R19 ;  /* 0x0000001326137220 */ /* 0x000fe20000400000 */
[----:B------:R-:W-:Y:S01]  /*7230*/  FFMA R14, R41, R43, R14 ;  /* 0x0000002b290e7223 */ /* 0x000fe2000000000e */
[----:B------:R-:W-:Y:S01]  /*7240*/  SHF.L.U32 R43, R64, 0x10, RZ ;  /* 0x00000010402b7819 */ /* 0x000fe200000006ff */
[----:B------:R1:W-:Y:S01]  /*7250*/  STS.128 [R82], R52 ;  /* 0x0000003452007388 */ /* 0x0003e20000000c00 */
[----:B------:R-:W-:Y:S01]  /*7260*/  F2FP.BF16.F32.PACK_AB R62, R13, R12 ;  /* 0x0000000c0d3e723e */ /* 0x000fe200000010ff */
[C---:B------:R-:W-:Y:S01]  /*7270*/  FMUL R16, R38.reuse, R20 ;  /* 0x0000001426107220 */ /* 0x040fe20000400000 */
        /* <DEDUP_REMOVED lines=8> */
[C---:B------:R-:W-:Y:S01]  /*7300*/  FFMA R17, R41.reuse, R42, R17 ;  /* 0x0000002a29117223 */ /* 0x040fe20000000011 */
[----:B------:R-:W-:Y:S01]  /*7310*/  FFMA R18, R41, R45, R18 ;  /* 0x0000002d29127223 */ /* 0x000fe20000000012 */
[----:B------:R1:W-:Y:S01]  /*7320*/  STS.128 [R83+0x10], R60 ;  /* 0x0000103c53007388 */ /* 0x0003e20000000c00 */
[----:B------:R-:W-:Y:S01]  /*7330*/  SHF.L.U32 R45, R67, 0x10, RZ ;  /* 0x00000010432d7819 */ /* 0x000fe200000006ff */
[----:B------:R-:W-:Y:S01]  /*7340*/  FFMA R23, R41, R40, R23 ;  /* 0x0000002829177223 */ /* 0x000fe20000000017 */
[----:B------:R-:W-:Y:S01]  /*7350*/  LOP3.LUT R40, R66, 0xffff0000, RZ, 0xc0, !PT ;  /* 0xffff000042287812 */ /* 0x000fe200078ec0ff */
[C---:B------:R-:W-:Y:S01]  /*7360*/  FMUL R20, R38.reuse, R24 ;  /* 0x0000001826147220 */ /* 0x040fe20000400000 */
[----:B------:R-:W-:Y:S01]  /*7370*/  LOP3.LUT R42, R67, 0xffff0000, RZ, 0xc0, !PT ;  /* 0xffff0000432a7812 */ /* 0x000fe200078ec0ff */
[C---:B------:R-:W-:Y:S01]  /*7380*/  FMUL R21, R38.reuse, R25 ;  /* 0x0000001926157220 */ /* 0x040fe20000400000 */
[----:B------:R-:W-:Y:S01]  /*7390*/  F2FP.BF16.F32.PACK_AB R68, R17, R16 ;  /* 0x000000101144723e */ /* 0x000fe200000010ff */
[C---:B------:R-:W-:Y:S01]  /*73a0*/  FMUL R22, R38.reuse, R26 ;  /* 0x0000001a26167220 */ /* 0x040fe20000400000 */
[----:B------:R-:W-:Y:S01]  /*73b0*/  FMUL R27, R38, R27 ;  /* 0x0000001b261b7220 */ /* 0x000fe20000400000 */
[C---:B------:R-:W-:Y:S01]  /*73c0*/  FFMA R20, R41.reuse, R43, R20 ;  /* 0x0000002b29147223 */ /* 0x040fe20000000014 */
[C---:B------:R-:W-:Y:S01]  /*73d0*/  FFMA R21, R41.reuse, R40, R21 ;  /* 0x0000002829157223 */ /* 0x040fe20000000015 */
[C---:B------:R-:W-:Y:S01]  /*73e0*/  FFMA R22, R41.reuse, R45, R22 ;  /* 0x0000002d29167223 */ /* 0x040fe20000000016 */
[----:B------:R-:W-:Y:S01]  /*73f0*/  FFMA R27, R41, R42, R27 ;  /* 0x0000002a291b7223 */ /* 0x000fe2000000001b */
[----:B------:R-:W-:Y:S01]  /*7400*/  SHF.L.U32 R40, R72, 0x10, RZ ;  /* 0x0000001048287819 */ /* 0x000fe200000006ff */
[----:B------:R-:W-:Y:S01]  /*7410*/  FMUL R24, R38, R28 ;  /* 0x0000001c26187220 */ /* 0x000fe20000400000 */
[----:B------:R-:W-:Y:S01]  /*7420*/  LOP3.LUT R42, R72, 0xffff0000, RZ, 0xc0, !PT ;  /* 0xffff0000482a7812 */ /* 0x000fe200078ec0ff */
[C---:B------:R-:W-:Y:S01]  /*7430*/  FMUL R25, R38.reuse, R29 ;  /* 0x0000001d26197220 */ /* 0x040fe20000400000 */
[----:B------:R-:W-:Y:S01]  /*7440*/  SHF.L.U32 R43, R73, 0x10, RZ ;  /* 0x00000010492b7819 */ /* 0x000fe200000006ff */
[C---:B------:R-:W-:Y:S01]  /*7450*/  FMUL R26, R38.reuse, R30 ;  /* 0x0000001e261a7220 */ /* 0x040fe20000400000 */
[C---:B------:R-:W-:Y:S01]  /*7460*/  FFMA R24, R41.reuse, R40, R24 ;  /* 0x0000002829187223 */ /* 0x040fe20000000018 */
[----:B------:R-:W-:Y:S01]  /*7470*/  FFMA R25, R41, R42, R25 ;  /* 0x0000002a29197223 */ /* 0x000fe20000000019 */
[----:B------:R-:W-:Y:S01]  /*7480*/  LOP3.LUT R40, R73, 0xffff0000, RZ, 0xc0, !PT ;  /* 0xffff000049287812 */ /* 0x000fe200078ec0ff */
[----:B------:R-:W-:Y:S01]  /*7490*/  FFMA R26, R41, R43, R26 ;  /* 0x0000002b291a7223 */ /* 0x000fe2000000001a */
[----:B------:R-:W-:Y:S01]  /*74a0*/  FMUL R31, R38, R31 ;  /* 0x0000001f261f7220 */ /* 0x000fe20000400000 */
[----:B------:R-:W-:Y:S01]  /*74b0*/  SHF.L.U32 R43, R74, 0x10, RZ ;  /* 0x000000104a2b7819 */ /* 0x000fe200000006ff */
[----:B------:R-:W-:Y:S01]  /*74c0*/  FMUL R28, R38, R32 ;  /* 0x00000020261c7220 */ /* 0x000fe20000400000 */
[----:B------:R-:W-:Y:S01]  /*74d0*/  LOP3.LUT R42, R74, 0xffff0000, RZ, 0xc0, !PT ;  /* 0xffff00004a2a7812 */ /* 0x000fe200078ec0ff */
[C---:B------:R-:W-:Y:S01]  /*74e0*/  FMUL R29, R38.reuse, R33 ;  /* 0x00000021261d7220 */ /* 0x040fe20000400000 */
[----:B------:R-:W-:Y:S01]  /*74f0*/  SHF.L.U32 R45, R75, 0x10, RZ ;  /* 0x000000104b2d7819 */ /* 0x000fe200000006ff */
[C---:B------:R-:W-:Y:S01]  /*7500*/  FMUL R30, R38.reuse, R34 ;  /* 0x00000022261e7220 */ /* 0x040fe20000400000 */
[----:B------:R-:W-:Y:S01]  /*7510*/  FFMA R31, R41, R40, R31 ;  /* 0x00000028291f7223 */ /* 0x000fe2000000001f */
[----:B------:R-:W-:Y:S01]  /*7520*/  FMUL R35, R38, R35 ;  /* 0x0000002326237220 */ /* 0x000fe20000400000 */
[----:B------:R-:W-:Y:S01]  /*7530*/  F2FP.BF16.F32.PACK_AB R69, R23, R18 ;  /* 0x000000121745723e */ /* 0x000fe200000010ff */
[----:B------:R-:W-:Y:S01]  /*7540*/  FFMA R28, R41, R43, R28 ;  /* 0x0000002b291c7223 */ /* 0x000fe2000000001c */
[----:B------:R-:W-:Y:S01]  /*7550*/  F2FP.BF16.F32.PACK_AB R70, R21, R20 ;  /* 0x000000141546723e */ /* 0x000fe200000010ff */
[----:B------:R-:W-:Y:S01]  /*7560*/  FFMA R29, R41, R42, R29 ;  /* 0x0000002a291d7223 */ /* 0x000fe2000000001d */
[----:B------:R-:W-:Y:S01]  /*7570*/  F2FP.BF16.F32.PACK_AB R71, R27, R22 ;  /* 0x000000161b47723e */ /* 0x000fe200000010ff */
[C---:B------:R-:W-:Y:S01]  /*7580*/  FFMA R30, R41.reuse, R45, R30 ;  /* 0x0000002d291e7223 */ /* 0x040fe2000000001e */
[----:B------:R-:W-:Y:S01]  /*7590*/  FFMA R35, R41, R44, R35 ;  /* 0x0000002c29237223 */ /* 0x000fe20000000023 */
[----:B------:R-:W-:Y:S02]  /*75a0*/  F2FP.BF16.F32.PACK_AB R104, R25, R24 ;  /* 0x000000181968723e */ /* 0x000fe400000010ff */
[----:B------:R1:W-:Y:S01]  /*75b0*/  STS.128 [R47+0x20], R68 ;  /* 0x000020442f007388 */ /* 0x0003e20000000c00 */
[----:B------:R-:W-:Y:S02]  /*75c0*/  F2FP.BF16.F32.PACK_AB R105, R31, R26 ;  /* 0x0000001a1f69723e */ /* 0x000fe400000010ff */
[----:B------:R-:W-:Y:S02]  /*75d0*/  F2FP.BF16.F32.PACK_AB R106, R29, R28 ;  /* 0x0000001c1d6a723e */ /* 0x000fe400000010ff */
[----:B------:R-:W-:Y:S05]  /*75e0*/  F2FP.BF16.F32.PACK_AB R107, R35, R30 ;  /* 0x0000001e236b723e */ /* 0x000fea00000010ff */
[----:B------:R1:W-:Y:S01]  /*75f0*/  STS.128 [R46+0x10], R104 ;  /* 0x000010682e007388 */ /* 0x0003e20000000c00 */
[----:B------:R-:W-:Y:S01]  /*7600*/  @!PT LDS RZ, [RZ] ;  /* 0x00000000fffff984 */ /* 0x000fe20000000800 */
[----:B------:R-:W-:Y:S01]  /*7610*/  @!PT LDS RZ, [RZ] ;  /* 0x00000000fffff984 */ /* 0x000fe20000000800 */
[----:B------:R-:W-:Y:S01]  /*7620*/  @!PT LDS RZ, [RZ] ;  /* 0x00000000fffff984 */ /* 0x000fe20000000800 */
[----:B------:R-:W-:Y:S01]  /*7630*/  @!PT LDS RZ, [RZ] ;  /* 0x00000000fffff984 */ /* 0x000fe20000000800 */
[----:B------:R3:W-:Y:S07]  /*7640*/  MEMBAR.ALL.CTA ;  /* 0x0000000000007992 */ /* 0x0007ee0000008000 */
[----:B---3--:R-:W3:Y:S02]  /*7650*/  FENCE.VIEW.ASYNC.S ;  /* 0x00000000000073c6 */ /* 0x008ee40000000000 */
[----:B---3--:R-:W-:Y:S06]  /*7660*/  BAR.SYNC.DEFER_BLOCKING 0x1, 0x80 ;  /* 0x0042000000007b1d */ /* 0x008fec0000010000 */
[----:B------:R-:W-:Y:S05]  /*7670*/  @P0 BRA `(.L_x_120) ;  /* 0x0000000000240947 */ /* 0x000fea0003800000 */
[----:B------:R-:W3:Y:S01]  /*7680*/  LDCU.64 UR6, c[0x0][0x348] ;  /* 0x00006900ff0677ac */ /* 0x000ee20008000a00 */
[----:B------:R-:W-:Y:S01]  /*7690*/  R2UR UR5, R108 ;  /* 0x000000006c0572ca */ /* 0x000fe200000e0000 */
[----:B------:R-:W-:Y:S11]  /*76a0*/  UMOV UR51, UR36 ;  /* 0x0000002400337c82 */ /* 0x000ff60008000000 */
[----:B------:R-:W-:Y:S01]  /*76b0*/  @!UPT UIADD3 URZ, UPT, UPT, URZ, URZ, URZ ;  /* 0x000000fffffff290 */ /* 0x000fe2000fffe0ff */
[----:B------:R-:W-:Y:S02]  /*76c0*/  UIADD3 UR48, UPT, UPT, UR47, 0x200, UR5 ;  /* 0x000002002f307890 */ /* 0x000fe4000fffe005 */
[----:B---3--:R-:W-:Y:S04]  /*76d0*/  UIADD3 UR4, UP0, UPT, UR6, 0x680, URZ ;  /* 0x0000068006047890 */ /* 0x008fe8000ff1e0ff */
[----:B------:R-:W-:Y:S09]  /*76e0*/  UIADD3.X UR5, UPT, UPT, URZ, UR7, URZ, UP0, !UPT ;  /* 0x00000007ff057290 */ /* 0x000ff200087fe4ff */
[----:B------:R3:W-:Y:S02]  /*76f0*/  UTMASTG.3D [UR48], [UR4] ;  /* 0x00000030040073b5 */ /* 0x0007e40008010000 */
[----:B---3--:R0:W-:Y:S02]  /*7700*/  UTMACMDFLUSH ;  /* 0x00000000000079b7 */ /* 0x0081e40000000000 */
.L_x_120:
[----:B------:R-:W-:Y:S05]  /*7710*/  BSYNC.RECONVERGENT B0 ;  /* 0x0000000000007941 */ /* 0x000fea0003800200 */
.L_x_119:
[----:B------:R-:W-:Y:S01]  /*7720*/  UIADD3 UR44, UPT, UPT, UR46, 0x1, URZ ;  /* 0x000000012e2c7890 */ /* 0x000fe2000fffe0ff */
[----:B------:R-:W-:Y:S03]  /*7730*/  BSSY.RECONVERGENT B0, `(.L_x_121) ;  /* 0x0000005000007945 */ /* 0x000fe60003800200 */
[----:B------:R-:W-:Y:S04]  /*7740*/  UISETP.NE.AND UP0, UPT, UR44, 0x3, UPT ;  /* 0x000000032c00788c */ /* 0x000fe8000bf05270 */
[----:B------:R-:W-:Y:S01]  /*7750*/  USEL UR45, UR44, URZ, UP0 ;  /* 0x000000ff2c2d7287 */ /* 0x000fe20008000000 */
[----:B------:R-:W-:Y:S11]  /*7760*/  @P0 BRA `(.L_x_122) ;  /* 0x0000000000040947 */ /* 0x000ff60003800000 */
[----:B------:R-:W-:Y:S04]  /*7770*/  DEPBAR.LE SB0, 0x1 ;  /* 0x000080400000791a */ /* 0x000fe80000000000 */
.L_x_122:
[----:B------:R-:W-:Y:S05]  /*7780*/  BSYNC.RECONVERGENT B0 ;  /* 0x0000000000007941 */ /* 0x000fea0003800200 */
.L_x_121:
[----:B------:R-:W-:Y:S01]  /*7790*/  BAR.SYNC.DEFER_BLOCKING 0x1, 0x80 ;  /* 0x0042000000007b1d */ /* 0x000fe20000010000 */
[----:B------:R-:W-:Y:S01]  /*77a0*/  ISETP.NE.AND P1, PT, R102, RZ, PT ;  /* 0x000000ff6600720c */ /* 0x000fe20003f25270 */
[----:B------:R-:W-:Y:S01]  /*77b0*/  UISETP.NE.AND UP0, UPT, UR53, URZ, UPT ;  /* 0x000000ff3500728c */ /* 0x000fe2000bf05270 */
[----:B------:R-:W-:Y:S11]  /*77c0*/  LEA R3, R110, UR47, 0x3 ;  /* 0x0000002f6e037c11 */ /* 0x000ff6000f8e18ff */
[----:B------:R-:W-:Y:S01]  /*77d0*/  @P1 SHF.L.U32 R4, R109, 0x1f, RZ ;  /* 0x0000001f6d041819 */ /* 0x000fe200000006ff */
[----:B------:R-:W-:Y:S06]  /*77e0*/  BRA.U !UP0, `(.L_x_123) ;  /* 0x0000000108247547 */ /* 0x000fec000b800000 */
[----:B------:R-:W3:Y:S01]  /*77f0*/  S2R R0, SR_CgaCtaId ;  /* 0x0000000000007919 */ /* 0x000ee20000008800 */
[----:B------:R-:W-:Y:S01]  /*7800*/  IMAD.U32 R2, RZ, RZ, UR52 ;  /* 0x00000034ff027e24 */ /* 0x000fe2000f8e00ff */
[----:B------:R-:W-:Y:S04]  /*7810*/  UIADD3 UR4, UPT, UPT, UR52, 0x1, URZ ;  /* 0x0000000134047890 */ /* 0x000fe8000fffe0ff */
[----:B------:R-:W-:Y:S01]  /*7820*/  @P1 LEA R2, R2, UR47, 0x3 ;  /* 0x0000002f02021c11 */ /* 0x000fe2000f8e18ff */
[----:B------:R-:W-:Y:S04]  /*7830*/  UISETP.NE.AND UP0, UPT, UR4, 0x3, UPT ;  /* 0x000000030400788c */ /* 0x000fe8000bf05270 */
[----:B------:R-:W-:Y:S01]  /*7840*/  @P1 VIADD R5, R2, 0xb8 ;  /* 0x000000b802051836 */ /* 0x000fe20000000000 */
[----:B------:R-:W-:Y:S04]  /*7850*/  USEL UR52, UR4, URZ, UP0 ;  /* 0x000000ff04347287 */ /* 0x000fe80008000000 */
[----:B---3--:R-:W-:Y:S04]  /*7860*/  @P1 PRMT R0, R0, 0x654, R5 ;  /* 0x0000065400001816 */ /* 0x008fe80000000005 */
[----:B------:R3:W-:Y:S04]  /*7870*/  @P1 SYNCS.ARRIVE.TRANS64.RED.A1T0 RZ, [R0+URZ], RZ ;  /* 0x000000ff00ff19a7 */ /* 0x0007e800081004ff */
.L_x_123:
[----:B------:R-:W4:Y:S01]  /*7880*/  @P1 SYNCS.PHASECHK.TRANS64.TRYWAIT P0, [R3+URZ+0xa0], R4 ;  /* 0x0000a004030015a7 */ /* 0x000f2200080011ff */
[----:B------:R-:W-:Y:S01]  /*7890*/  BSSY B1, `(.L_x_124) ;  /* 0x0000015000017945 */ /* 0x000fe20003800000 */
[----:B----4-:R-:W-:Y:S03]  /*78a0*/  @P1 SEL R103, RZ, 0x1, !P0 ;  /* 0x00000001ff671807 */ /* 0x010fe60004000000 */
[----:B------:R-:W-:Y:S05]  /*78b0*/  @!P1 BRA `(.L_x_125) ;  /* 0x0000000000489947 */ /* 0x000fea0003800000 */
[----:B------:R-:W-:Y:S01]  /*78c0*/  ISETP.NE.AND P1, PT, R111, RZ, PT ;  /* 0x000000ff6f00720c */ /* 0x000fe20003f25270 */
[----:B------:R-:W-:Y:S01]  /*78d0*/  BSSY B0, `(.L_x_126) ;  /* 0x000000a000007945 */ /* 0x000fe20003800000 */
[----:B------:R-:W-:Y:S11]  /*78e0*/  ISETP.NE.AND P0, PT, R103, RZ, PT ;  /* 0x000000ff6700720c */ /* 0x000ff60003f05270 */
[----:B------:R-:W-:Y:S04]  /*78f0*/  @P1 IMAD R110, R110, 0x2000, R97 ;  /* 0x000020006e6e1824 */ /* 0x000fe800078e0261 */
[----:B------:R-:W-:Y:S01]  /*7900*/  @P1 IMAD.IADD R5, R81, 0x1, R110 ;  /* 0x0000000151051824 */ /* 0x000fe200078e026e */
[----:B------:R-:W-:Y:S03]  /*7910*/  @P1 IADD3 R2, PT, PT, R80, R110, RZ ;  /* 0x0000006e50021210 */ /* 0x000fe60007ffe0ff */
[----:B---3--:R-:W-:Y:S01]  /*7920*/  @P1 IMAD.IADD R0, R96, 0x1, R5 ;  /* 0x0000000160001824 */ /* 0x008fe200078e0205 */
[----:B------:R-:W-:Y:S06]  /*7930*/  @P0 BRA `(.L_x_127) ;  /* 0x00000000000c0947 */ /* 0x000fec0003800000 */
[----:B------:R-:W-:Y:S04]  /*7940*/  SHF.L.U32 R4, R109, 0x1f, RZ ;  /* 0x0000001f6d047819 */ /* 0x000fe800000006ff */
[----:B------:R-:W3:Y:S02]  /*7950*/  SYNCS.PHASECHK.TRANS64.TRYWAIT P0, [R3+URZ+0xa0], R4 ;  /* 0x0000a004030075a7 */ /* 0x000ee400080011ff */
[----:B---3--:R-:W-:Y:S05]  /*7960*/  @!P0 BRA `(.L_x_128) ;  /* 0x0000001c00208947 */ /* 0x008fea0003800000 */
.L_x_127:
[----:B------:R-:W-:Y:S05]  /*7970*/  BSYNC B0 ;  /* 0x0000000000007941 */ /* 0x000fea0003800000 */
.L_x_126:
[----:B------:R-:W-:Y:S11]  /*7980*/  ISETP.NE.AND P0, PT, R111, RZ, PT ;  /* 0x000000ff6f00720c */ /* 0x000ff60003f05270 */
[----:B------:R-:W-:Y:S02]  /*7990*/  @!UPT UIADD3 URZ, UPT, UPT, URZ, URZ, URZ ;  /* 0x000000fffffff290 */ /* 0x000fe4000fffe0ff */
[----:B------:R4:W1:Y:S04]  /*79a0*/  @P0 LDS.128 R48, [R110] ;  /* 0x000000006e300984 */ /* 0x0008680000000c00 */
[----:B------:R4:W1:Y:S04]  /*79b0*/  @P0 LDS.128 R64, [R2+0x20] ;  /* 0x0000200002400984 */ /* 0x0008680000000c00 */
[----:B------:R4:W1:Y:S04]  /*79c0*/  @P0 LDS.128 R56, [R5+0x10] ;  /* 0x0000100005380984 */ /* 0x0008680000000c00 */
[----:B------:R4:W1:Y:S02]  /*79d0*/  @P0 LDS.128 R72, [R0+0x10] ;  /* 0x0000100000480984 */ /* 0x0008640000000c00 */
.L_x_125:
[----:B------:R-:W-:Y:S05]  /*79e0*/  BSYNC B1 ;  /* 0x0000000000017941 */ /* 0x000fea0003800000 */
.L_x_124:
[----:B---34-:R-:W-:Y:S05]  /*79f0*/  VIADD R0, R39, 0x20 ;  /* 0x0000002027007836 */ /* 0x018fea0000000000 */
[----:B------:R-:W-:Y:S04]  /*7a00*/  SHF.R.U32.HI R0, RZ, 0x15, R0 ;  /* 0x00000015ff007819 */ /* 0x000fe80000011600 */
[----:B------:R-:W-:Y:S11]  /*7a10*/  LOP3.LUT P0, RZ, R0, 0x3, R85, 0x48, !PT ;  /* 0x0000000300ff7812 */ /* 0x000ff60007804855 */
[----:B------:R-:W-:Y:S02]  /*7a20*/  @!UPT UIADD3 URZ, UPT, UPT, URZ, URZ, URZ ;  /* 0x000000fffffff290 */ /* 0x000fe4000fffe0ff */
[----:B------:R-:W-:Y:S05]  /*7a30*/  @!P0 BRA `(.L_x_129) ;  /* 0x0000000000408947 */ /* 0x000fea0003800000 */
[----:B------:R-:W3:Y:S01]  /*7a40*/  LDCU.64 UR8, c[0x4][0x70] ;  /* 0x01000e00ff0877ac */ /* 0x000ee20008000a00 */
[----:B------:R-:W-:Y:S01]  /*7a50*/  MOV R3, 0x0 ;  /* 0x0000000000037802 */ /* 0x000fe20000000f00 */
[----:B------:R-:W-:Y:S02]  /*7a60*/  HFMA2 R12, -RZ, RZ, 0, 5.9604644775390625e-08 ;  /* 0x00000001ff0c7431 */ /* 0x000fe400000001ff */
[----:B------:R-:W-:Y:S02]  /*7a70*/  IMAD.MOV.U32 R8, RZ, RZ, 0x192 ;  /* 0x00000192ff087424 */ /* 0x000fe400078e00ff */
[----:B------:R-:W-:Y:S01]  /*7a80*/  IMAD.MOV.U32 R13, RZ, RZ, RZ ;  /* 0x000000ffff0d7224 */ /* 0x000fe200078e00ff */
[----:B------:R-:W4:Y:S01]  /*7a90*/  LDCU.64 UR6, c[0x4][0x78] ;  /* 0x01000f00ff0677ac */ /* 0x000f220008000a00 */
[----:B------:R-:W1:Y:S01]  /*7aa0*/  LDC.64 R2, c[0x4][R3] ;  /* 0x0100000003027b82 */ /* 0x000e620000000a00 */
[----:B------:R-:W5:Y:S01]  /*7ab0*/  LDCU.64 UR4, c[0x4][0x10] ;  /* 0x01000200ff0477ac */ /* 0x000f620008000a00 */
[----:B---3--:R-:W-:Y:S01]  /*7ac0*/  MOV R5, UR9 ;  /* 0x0000000900057c02 */ /* 0x008fe20008000f00 */
[----:B------:R-:W-:Y:S01]  /*7ad0*/  IMAD.U32 R4, RZ, RZ, UR8 ;  /* 0x00000008ff047e24 */ /* 0x000fe2000f8e00ff */
[----:B----4-:R-:W-:Y:S01]  /*7ae0*/  MOV R7, UR7 ;  /* 0x0000000700077c02 */ /* 0x010fe20008000f00 */
[----:B------:R-:W-:Y:S01]  /*7af0*/  IMAD.U32 R6, RZ, RZ, UR6 ;  /* 0x00000006ff067e24 */ /* 0x000fe2000f8e00ff */
[----:B-----5:R-:W-:Y:S01]  /*7b00*/  MOV R11, UR5 ;  /* 0x00000005000b7c02 */ /* 0x020fe20008000f00 */
[----:B------:R-:W-:Y:S02]  /*7b10*/  IMAD.U32 R10, RZ, RZ, UR4 ;  /* 0x00000004ff0a7e24 */ /* 0x000fe4000f8e00ff */
[----:B------:R-:W-:Y:S07]  /*7b20*/  LEPC R20, `(.L_x_129) ;  /* 0x000000001014794e */ /* 0x000fee0000000000 */
[----:B-12---:R-:W-:Y:S05]  /*7b30*/  CALL.ABS.NOINC R2 ;  /* 0x0000000002007343 */ /* 0x006fea0003c00000 */
.L_x_129:
[----:B------:R-:W-:Y:S01]  /*7b40*/  ISETP.NE.AND P0, PT, R98, RZ, PT ;  /* 0x000000ff6200720c */ /* 0x000fe20003f05270 */
[----:B------:R-:W-:Y:S05]  /*7b50*/  WARPSYNC.ALL ;  /* 0x0000000000007948 */ /* 0x000fea0003800000 */
[----:B------:R-:W-:Y:S01]  /*7b60*/  R2UR UR4, R39 ;  /* 0x00000000270472ca */ /* 0x000fe200000e0000 */
[----:B------:R-:W-:Y:S01]  /*7b70*/  BSSY.RECONVERGENT B0, `(.L_x_130) ;  /* 0x0000090000007945 */ /* 0x000fe20003800200 */
[C---:B-1----:R-:W-:Y:S02]  /*7b80*/  SHF.L.U32 R40, R48.reuse, 0x10, RZ ;  /* 0x0000001030287819 */ /* 0x042fe400000006ff */
[----:B------:R-:W-:Y:S02]  /*7b90*/  LOP3.LUT R42, R48, 0xffff0000, RZ, 0xc0, !PT ;  /* 0xffff0000302a7812 */ /* 0x000fe400078ec0ff */
[C---:B------:R-:W-:Y:S02]  /*7ba0*/  SHF.L.U32 R43, R49.reuse, 0x10, RZ ;  /* 0x00000010312b7819 */ /* 0x040fe400000006ff */
[----:B------:R-:W-:Y:S02]  /*7bb0*/  LOP3.LUT R44, R49, 0xffff0000, RZ, 0xc0, !PT ;  /* 0xffff0000312c7812 */ /* 0x000fe400078ec0ff */
[C---:B------:R-:W-:Y:S02]  /*7bc0*/  SHF.L.U32 R45, R50.reuse, 0x10, RZ ;  /* 0x00000010322d7819 */ /* 0x040fe400000006ff */
[----:B--2---:R-:W-:Y:S01]  /*7bd0*/  LOP3.LUT R46, R50, 0xffff0000, RZ, 0xc0, !PT ;  /* 0xffff0000322e7812 */ /* 0x004fe200078ec0ff */
[----:B------:R-:W1:Y:S01]  /*7be0*/  LDTM.x32 R4, tmem[UR4+0x20] ;  /* 0x00002004000479ee */ /* 0x000e6200082c0000 */
[C---:B------:R-:W-:Y:S01]  /*7bf0*/  SHF.L.U32 R47, R51.reuse, 0x10, RZ ;  /* 0x00000010332f7819 */ /* 0x040fe200000006ff */
[----:B------:R-:W-:Y:S01]  /*7c00*/  USHF.L.U32 UR4, UR45, 0xd, URZ ;  /* 0x0000000d2d047899 */ /* 0x000fe200080006ff */
[----:B------:R-:W-:Y:S01]  /*7c10*/  LOP3.LUT R48, R51, 0xffff0000, RZ, 0xc0, !PT ;  /* 0xffff000033307812 */ /* 0x000fe200078ec0ff */
[----:B------:R-:W-:Y:S01]  /*7c20*/  NOP ;  /* 0x0000000000007918 */ /* 0x000fe20000000000 */
[C---:B------:R-:W-:Y:S02]  /*7c30*/  SHF.L.U32 R49, R56.reuse, 0x10, RZ ;  /* 0x0000001038317819 */ /* 0x040fe400000006ff */
[----:B------:R-:W-:Y:S02]  /*7c40*/  LOP3.LUT R51, R56, 0xffff0000, RZ, 0xc0, !PT ;  /* 0xffff000038337812 */ /* 0x000fe400078ec0ff */
[C---:B------:R-:W-:Y:S02]  /*7c50*/  SHF.L.U32 R50, R57.reuse, 0x10, RZ ;  /* 0x0000001039327819 */ /* 0x040fe400000006ff */
[----:B------:R-:W-:Y:S02]  /*7c60*/  LOP3.LUT R52, R57, 0xffff0000, RZ, 0xc0, !PT ;  /* 0xffff000039347812 */ /* 0x000fe400078ec0ff */
[----:B------:R-:W-:Y:S02]  /*7c70*/  IADD3 R116, PT, PT, R97, UR4, RZ ;  /* 0x0000000461747c10 */ /* 0x000fe4000fffe0ff */
[C---:B------:R-:W-:Y:S02]  /*7c80*/  SHF.L.U32 R53, R58.reuse, 0x10, RZ ;  /* 0x000000103a357819 */ /* 0x040fe400000006ff */
[----:B------:R-:W-:Y:S02]  /*7c90*/  LOP3.LUT R54, R58, 0xffff0000, RZ, 0xc0, !PT ;  /* 0xffff00003a367812 */ /* 0x000fe400078ec0ff */
[----:B------:R-:W-:Y:S02]  /*7ca0*/  SHF.L.U32 R55, R59, 0x10, RZ ;  /* 0x000000103b377819 */ /* 0x000fe400000006ff */
[----:B------:R-:W-:Y:S02]  /*7cb0*/  IADD3 R89, PT, PT, R89, 0x120, RZ ;  /* 0x0000012059597810 */ /* 0x000fe40007ffe0ff */
[----:B------:R-:W-:Y:S01]  /*7cc0*/  LOP3.LUT R56, R59, 0xffff0000, RZ, 0xc0, !PT ;  /* 0xffff00003b387812 */ /* 0x000fe200078ec0ff */
[C---:B-1----:R-:W-:Y:S01]  /*7cd0*/  FMUL R4, R38.reuse, R4 ;  /* 0x0000000426047220 */ /* 0x042fe20000400000 */
[----:B------:R-:W-:Y:S01]  /*7ce0*/  IADD3 R103, PT, PT, R81, R116, RZ ;  /* 0x0000007451677210 */ /* 0x000fe20007ffe0ff */
[----:B------:R-:W-:Y:S01]  /*7cf0*/  FMUL R5, R38, R5 ;  /* 0x0000000526057220 */ /* 0x000fe20000400000 */
[----:B------:R-:W-:Y:S01]  /*7d00*/  SHF.L.U32 R57, R64, 0x10, RZ ;  /* 0x0000001040397819 */ /* 0x000fe200000006ff */
[----:B------:R-:W-:Y:S01]  /*7d10*/  FMUL R6, R38, R6 ;  /* 0x0000000626067220 */ /* 0x000fe20000400000 */
[----:B------:R-:W-:Y:S01]  /*7d20*/  IADD3 R116, PT, PT, R80, R116, RZ ;  /* 0x0000007450747210 */ /* 0x000fe20007ffe0ff */
[----:B------:R-:W-:Y:S01]  /*7d30*/  FMUL R7, R38, R7 ;  /* 0x0000000726077220 */ /* 0x000fe20000400000 */
[----:B------:R-:W-:Y:S01]  /*7d40*/  LOP3.LUT R58, R64, 0xffff0000, RZ, 0xc0, !PT ;  /* 0xffff0000403a7812 */ /* 0x000fe200078ec0ff */
[----:B------:R-:W-:Y:S01]  /*7d50*/  FFMA R4, R41, R40, R4 ;  /* 0x0000002829047223 */ /* 0x000fe20000000004 */
[----:B------:R-:W-:Y:S01]  /*7d60*/  SHF.L.U32 R59, R65, 0x10, RZ ;  /* 0x00000010413b7819 */ /* 0x000fe200000006ff */
[C---:B------:R-:W-:Y:S01]  /*7d70*/  FMUL R8, R38.reuse, R8 ;  /* 0x0000000826087220 */ /* 0x040fe20000400000 */
[----:B------:R-:W-:Y:S01]  /*7d80*/  LOP3.LUT R89, R89, 0xfefffff8, RZ, 0xc0, !PT ;  /* 0xfefffff859597812 */ /* 0x000fe200078ec0ff */
[----:B------:R-:W-:Y:S01]  /*7d90*/  FFMA R5, R41, R42, R5 ;  /* 0x0000002a29057223 */ /* 0x000fe20000000005 */
[----:B------:R-:W-:Y:S01]  /*7da0*/  LOP3.LUT R60, R65, 0xffff0000, RZ, 0xc0, !PT ;  /* 0xffff0000413c7812 */ /* 0x000fe200078ec0ff */
[----:B------:R-:W-:Y:S01]  /*7db0*/  FMUL R9, R38, R9 ;  /* 0x0000000926097220 */ /* 0x000fe20000400000 */
[----:B------:R-:W-:Y:S01]  /*7dc0*/  SHF.L.U32 R61, R66, 0x10, RZ ;  /* 0x00000010423d7819 */ /* 0x000fe200000006ff */
[----:B------:R1:W-:Y:S01]  /*7dd0*/  SYNCS.ARRIVE.TRANS64.RED.A1T0 RZ, [R89+URZ], RZ ;  /* 0x000000ff59ff79a7 */ /* 0x0003e200081004ff */
[----:B------:R-:W-:Y:S01]  /*7de0*/  F2FP.BF16.F32.PACK_AB R80, R5, R4 ;  /* 0x000000040550723e */ /* 0x000fe200000010ff */
[C---:B------:R-:W-:Y:S01]  /*7df0*/  FFMA R6, R41.reuse, R43, R6 ;  /* 0x0000002b29067223 */ /* 0x040fe20000000006 */
[----:B------:R-:W-:Y:S01]  /*7e00*/  IADD3 R117, PT, PT, R96, R103, RZ ;  /* 0x0000006760757210 */ /* 0x000fe20007ffe0ff */
[C---:B------:R-:W-:Y:S01]  /*7e10*/  FFMA R7, R41.reuse, R44, R7 ;  /* 0x0000002c29077223 */ /* 0x040fe20000000007 */
[C---:B------:R-:W-:Y:S01]  /*7e20*/  FFMA R8, R41.reuse, R45, R8 ;  /* 0x0000002d29087223 */ /* 0x040fe20000000008 */
[----:B------:R-:W-:Y:S01]  /*7e30*/  FFMA R9, R41, R46, R9 ;  /* 0x0000002e29097223 */ /* 0x000fe20000000009 */
[----:B------:R-:W-:Y:S01]  /*7e40*/  FMUL R10, R38, R10 ;  /* 0x0000000a260a7220 */ /* 0x000fe20000400000 */
[----:B------:R-:W-:Y:S01]  /*7e50*/  LOP3.LUT R62, R66, 0xffff0000, RZ, 0xc0, !PT ;  /* 0xffff0000423e7812 */ /* 0x000fe200078ec0ff */
[C---:B------:R-:W-:Y:S01]  /*7e60*/  FMUL R11, R38.reuse, R11 ;  /* 0x0000000b260b7220 */ /* 0x040fe20000400000 */
[----:B------:R-:W-:Y:S01]  /*7e70*/  F2FP.BF16.F32.PACK_AB R81, R7, R6 ;  /* 0x000000060751723e */ /* 0x000fe200000010ff */
[----:B------:R-:W-:Y:S01]  /*7e80*/  FFMA R10, R41, R47, R10 ;  /* 0x0000002f290a7223 */ /* 0x000fe2000000000a */
[----:B------:R-:W-:Y:S01]  /*7e90*/  F2FP.BF16.F32.PACK_AB R82, R9, R8 ;  /* 0x000000080952723e */ /* 0x000fe200000010ff */
[----:B------:R-:W-:Y:S01]  /*7ea0*/  FFMA R11, R41, R48, R11 ;  /* 0x00000030290b7223 */ /* 0x000fe2000000000b */
[C---:B------:R-:W-:Y:S01]  /*7eb0*/  FMUL R0, R38.reuse, R12 ;  /* 0x0000000c26007220 */ /* 0x040fe20000400000 */
[C---:B------:R-:W-:Y:S01]  /*7ec0*/  FMUL R2, R38.reuse, R13 ;  /* 0x0000000d26027220 */ /* 0x040fe20000400000 */
[C---:B------:R-:W-:Y:S01]  /*7ed0*/  FMUL R3, R38.reuse, R14 ;  /* 0x0000000e26037220 */ /* 0x040fe20000400000 */
[----:B------:R-:W-:Y:S01]  /*7ee0*/  SHF.L.U32 R63, R67, 0x10, RZ ;  /* 0x00000010433f7819 */ /* 0x000fe200000006ff */
[----:B------:R-:W-:Y:S01]  /*7ef0*/  FFMA R0, R41, R49, R0 ;  /* 0x0000003129007223 */ /* 0x000fe20000000000 */
[----:B------:R-:W-:Y:S01]  /*7f00*/  F2FP.BF16.F32.PACK_AB R83, R11, R10 ;  /* 0x0000000a0b53723e */ /* 0x000fe200000010ff */
[----:B------:R-:W-:Y:S01]  /*7f10*/  FFMA R2, R41, R51, R2 ;  /* 0x0000003329027223 */ /* 0x000fe20000000002 */
[C---:B------:R-:W-:Y:S01]  /*7f20*/  FMUL R15, R38.reuse, R15 ;  /* 0x0000000f260f7220 */ /* 0x040fe20000400000 */
[C---:B------:R-:W-:Y:S01]  /*7f30*/  FMUL R12, R38.reuse, R16 ;  /* 0x00000010260c7220 */ /* 0x040fe20000400000 */
[----:B------:R-:W-:Y:S01]  /*7f40*/  FMUL R13, R38, R17 ;  /* 0x00000011260d7220 */ /* 0x000fe20000400000 */
[----:B------:R1:W-:Y:S01]  /*7f50*/  STS.128 [R97+UR4], R80 ;  /* 0x0000005061007988 */ /* 0x0003e20008000c04 */
[----:B------:R-:W-:Y:S01]  /*7f60*/  LOP3.LUT R64, R67, 0xffff0000, RZ, 0xc0, !PT ;  /* 0xffff000043407812 */ /* 0x000fe200078ec0ff */
[C---:B------:R-:W-:Y:S01]  /*7f70*/  FFMA R3, R41.reuse, R50, R3 ;  /* 0x0000003229037223 */ /* 0x040fe20000000003 */
[----:B------:R-:W-:Y:S01]  /*7f80*/  SHF.L.U32 R65, R72, 0x10, RZ ;  /* 0x0000001048417819 */ /* 0x000fe200000006ff */
[C---:B------:R-:W-:Y:S01]  /*7f90*/  FFMA R15, R41.reuse, R52, R15 ;  /* 0x00000034290f7223 */ /* 0x040fe2000000000f */
[----:B------:R-:W-:Y:S01]  /*7fa0*/  F2FP.BF16.F32.PACK_AB R104, R2, R0 ;  /* 0x000000000268723e */ /* 0x000fe200000010ff */
[C---:B------:R-:W-:Y:S01]  /*7fb0*/  FFMA R12, R41.reuse, R53, R12 ;  /* 0x00000035290c7223 */ /* 0x040fe2000000000c */
[C---:B------:R-:W-:Y:S01]  /*7fc0*/  FFMA R13, R41.reuse, R54, R13 ;  /* 0x00000036290d7223 */ /* 0x040fe2000000000d */
[C---:B------:R-:W-:Y:S01]  /*7fd0*/  FMUL R14, R38.reuse, R18 ;  /* 0x00000012260e7220 */ /* 0x040fe20000400000 */
[C---:B------:R-:W-:Y:S01]  /*7fe0*/  FMUL R19, R38.reuse, R19 ;  /* 0x0000001326137220 */ /* 0x040fe20000400000 */
[C---:B------:R-:W-:Y:S01]  /*7ff0*/  FMUL R16, R38.reuse, R20 ;  /* 0x0000001426107220 */ /* 0x040fe20000400000 */
[C---:B------:R-:W-:Y:S01]  /*8000*/  FMUL R17, R38.reuse, R21 ;  /* 0x0000001526117220 */ /* 0x040fe20000400000 */
[C---:B------:R-:W-:Y:S01]  /*8010*/  FFMA R14, R41.reuse, R55, R14 ;  /* 0x00000037290e7223 */ /* 0x040fe2000000000e */
        /* <DEDUP_REMOVED lines=9> */
[----:B------:R-:W-:Y:S01]  /*80b0*/  FFMA R23, R41, R60, R23 ;  /* 0x0000003c29177223 */ /* 0x000fe20000000017 */
[C---:B------:R-:W-:Y:S01]  /*80c0*/  FMUL R27, R38.reuse, R27 ;  /* 0x0000001b261b7220 */ /* 0x040fe20000400000 */
[----:B------:R-:W-:Y:S01]  /*80d0*/  F2FP.BF16.F32.PACK_AB R105, R15, R3 ;  /* 0x000000030f69723e */ /* 0x000fe200000010ff */
[----:B------:R-:W-:Y:S01]  /*80e0*/  FFMA R20, R41, R61, R20 ;  /* 0x0000003d29147223 */ /* 0x000fe20000000014 */
[----:B------:R-:W-:Y:S01]  /*80f0*/  F2FP.BF16.F32.PACK_AB R106, R13, R12 ;  /* 0x0000000c0d6a723e */ /* 0x000fe200000010ff */
[----:B------:R-:W-:Y:S01]  /*8100*/  FMUL R24, R38, R28 ;  /* 0x0000001c26187220 */ /* 0x000fe20000400000 */
[----:B------:R-:W-:Y:S01]  /*8110*/  F2FP.BF16.F32.PACK_AB R107, R19, R14 ;  /* 0x0000000e136b723e */ /* 0x000fe200000010ff */
[----:B------:R-:W-:Y:S01]  /*8120*/  FFMA R21, R41, R62, R21 ;  /* 0x0000003e29157223 */ /* 0x000fe20000000015 */
[----:B------:R-:W-:Y:S01]  /*8130*/  LOP3.LUT R66, R72, 0xffff0000, RZ, 0xc0, !PT ;  /* 0xffff000048427812 */ /* 0x000fe200078ec0ff */
[C---:B------:R-:W-:Y:S01]  /*8140*/  FMUL R25, R38.reuse, R29 ;  /* 0x0000001d26197220 */ /* 0x040fe20000400000 */
[----:B------:R-:W-:Y:S01]  /*8150*/  SHF.L.U32 R67, R73, 0x10, RZ ;  /* 0x0000001049437819 */ /* 0x000fe200000006ff */
[----:B------:R1:W-:Y:S01]  /*8160*/  STS.128 [R103+0x10], R104 ;  /* 0x0000106867007388 */ /* 0x0003e20000000c00 */
[----:B------:R-:W-:Y:S01]  /*8170*/  FFMA R22, R41, R63, R22 ;  /* 0x0000003f29167223 */ /* 0x000fe20000000016 */
[----:B------:R-:W-:Y:S01]  /*8180*/  LOP3.LUT R68, R73, 0xffff0000, RZ, 0xc0, !PT ;  /* 0xffff000049447812 */ /* 0x000fe200078ec0ff */
[----:B------:R-:W-:Y:S01]  /*8190*/  FMUL R26, R38, R30 ;  /* 0x0000001e261a7220 */ /* 0x000fe20000400000 */
[C---:B------:R-:W-:Y:S01]  /*81a0*/  FFMA R27, R41.reuse, R64, R27 ;  /* 0x00000040291b7223 */ /* 0x040fe2000000001b */
[----:B------:R-:W-:Y:S01]  /*81b0*/  SHF.L.U32 R69, R74, 0x10, RZ ;  /* 0x000000104a457819 */ /* 0x000fe200000006ff */
[----:B------:R-:W-:Y:S01]  /*81c0*/  FMUL R31, R38, R31 ;  /* 0x0000001f261f7220 */ /* 0x000fe20000400000 */
[C---:B------:R-:W-:Y:S01]  /*81d0*/  FFMA R24, R41.reuse, R65, R24 ;  /* 0x0000004129187223 */ /* 0x040fe20000000018 */
[----:B------:R-:W-:Y:S01]  /*81e0*/  LOP3.LUT R70, R74, 0xffff0000, RZ, 0xc0, !PT ;  /* 0xffff00004a467812 */ /* 0x000fe200078ec0ff */
[C---:B------:R-:W-:Y:S01]  /*81f0*/  FMUL R28, R38.reuse, R32 ;  /* 0x00000020261c7220 */ /* 0x040fe20000400000 */
[----:B------:R-:W-:Y:S01]  /*8200*/  FFMA R25, R41, R66, R25 ;  /* 0x0000004229197223 */ /* 0x000fe20000000019 */
[----:B------:R-:W-:Y:S01]  /*8210*/  SHF.L.U32 R71, R75, 0x10, RZ ;  /* 0x000000104b477819 */ /* 0x000fe200000006ff */
[C---:B------:R-:W-:Y:S01]  /*8220*/  FMUL R29, R38.reuse, R33 ;  /* 0x00000021261d7220 */ /* 0x040fe20000400000 */
[----:B------:R-:W-:Y:S01]  /*8230*/  FFMA R26, R41, R67, R26 ;  /* 0x00000043291a7223 */ /* 0x000fe2000000001a */
[----:B------:R-:W-:Y:S01]  /*8240*/  LOP3.LUT R72, R75, 0xffff0000, RZ, 0xc0, !PT ;  /* 0xffff00004b487812 */ /* 0x000fe200078ec0ff */
        /* <DEDUP_REMOVED lines=8> */
[----:B------:R-:W-:Y:S01]  /*82d0*/  FFMA R30, R41, R71, R30 ;  /* 0x00000047291e7223 */ /* 0x000fe2000000001e */
[----:B------:R-:W-:Y:S01]  /*82e0*/  F2FP.BF16.F32.PACK_AB R111, R27, R22 ;  /* 0x000000161b6f723e */ /* 0x000fe200000010ff */
[----:B------:R-:W-:Y:S01]  /*82f0*/  FFMA R35, R41, R72, R35 ;  /* 0x0000004829237223 */ /* 0x000fe20000000023 */
[----:B------:R-:W-:Y:S02]  /*8300*/  F2FP.BF16.F32.PACK_AB R112, R25, R24 ;  /* 0x000000181970723e */ /* 0x000fe400000010ff */
[----:B------:R-:W-:Y:S01]  /*8310*/  F2FP.BF16.F32.PACK_AB R113, R31, R26 ;  /* 0x0000001a1f71723e */ /* 0x000fe200000010ff */
[----:B------:R1:W-:Y:S01]  /*8320*/  STS.128 [R116+0x20], R108 ;  /* 0x0000206c74007388 */ /* 0x0003e20000000c00 */
        /* <DEDUP_REMOVED lines=8> */
[----:B--2---:R-:W2:Y:S02]  /*83b0*/  FENCE.VIEW.ASYNC.S ;  /* 0x00000000000073c6 */ /* 0x004ea40000000000 */
[----:B--2---:R-:W-:Y:S06]  /*83c0*/  BAR.SYNC.DEFER_BLOCKING 0x1, 0x80 ;  /* 0x0042000000007b1d */ /* 0x004fec0000010000 */
[----:B------:R-:W-:Y:S05]  /*83d0*/  @P0 BRA `(.L_x_131) ;  /* 0x0000000000240947 */ /* 0x000fea0003800000 */
[----:B------:R-:W2:Y:S01]  /*83e0*/  LDCU.64 UR10, c[0x0][0x348] ;  /* 0x00006900ff0a77ac */ /* 0x000ea20008000a00 */
[----:B------:R-:W-:Y:S02]  /*83f0*/  UIADD3 UR9, UPT, UPT, UR49, 0x20, URZ ;  /* 0x0000002031097890 */ /* 0x000fe4000fffe0ff */
[----:B------:R-:W-:Y:S02]  /*8400*/  UIADD3 UR8, UPT, UPT, UR47, 0x200, UR4 ;  /* 0x000002002f087890 */ /* 0x000fe4000fffe004 */
[----:B--2---:R-:W-:Y:S03]  /*8410*/  UIADD3 UR6, UP0, UPT, UR10, 0x680, URZ ;  /* 0x000006800a067890 */ /* 0x004fe6000ff1e0ff */
[----:B------:R-:W-:Y:S01]  /*8420*/  UMOV UR10, UR50 ;  /* 0x00000032000a7c82 */ /* 0x000fe20008000000 */
[----:B------:R-:W-:Y:S03]  /*8430*/  UIADD3.X UR7, UPT, UPT, URZ, UR11, URZ, UP0, !UPT ;  /* 0x0000000bff077290 */ /* 0x000fe600087fe4ff */
[----:B------:R-:W-:Y:S06]  /*8440*/  UMOV UR11, UR36 ;  /* 0x00000024000b7c82 */ /* 0x000fec0008000000 */
[----:B------:R2:W-:Y:S02]  /*8450*/  UTMASTG.3D [UR8], [UR6] ;  /* 0x00000008060073b5 */ /* 0x0005e40008010000 */
[----:B--2---:R0:W-:Y:S02]  /*8460*/  UTMACMDFLUSH ;  /* 0x00000000000079b7 */ /* 0x0041e40000000000 */
.L_x_131:
[----:B------:R-:W-:Y:S05]  /*8470*/  BSYNC.RECONVERGENT B0 ;  /* 0x0000000000007941 */ /* 0x000fea0003800200 */
.L_x_130:
[----:B------:R-:W-:Y:S01]  /*8480*/  UIADD3 UR4, UPT, UPT, UR45, 0x1, URZ ;  /* 0x000000012d047890 */ /* 0x000fe2000fffe0ff */
[----:B------:R-:W-:Y:S03]  /*8490*/  BSSY.RECONVERGENT B0, `(.L_x_132) ;  /* 0x0000008000007945 */ /* 0x000fe60003800200 */
[----:B------:R-:W-:Y:S04]  /*84a0*/  UISETP.NE.AND UP0, UPT, UR4, 0x3, UPT ;  /* 0x000000030400788c */ /* 0x000fe8000bf05270 */
[----:B------:R-:W-:Y:S02]  /*84b0*/  UISETP.EQ.XOR UP1, UPT, UR44, 0x3, !UP0 ;  /* 0x000000032c00788c */ /* 0x000fe4000c722a70 */
[----:B------:R-:W-:Y:S02]  /*84c0*/  USEL UR46, UR4, URZ, UP0 ;  /* 0x000000ff042e7287 */ /* 0x000fe40008000000 */
[----:B------:R-:W-:Y:S04]  /*84d0*/  USEL UR5, URZ, 0x1, !UP1 ;  /* 0x00000001ff057887 */ /* 0x000fe8000c800000 */
[----:B------:R-:W-:Y:S01]  /*84e0*/  ULOP3.LUT UR54, UR54, UR5, URZ, 0x3c, !UPT ;  /* 0x0000000536367292 */ /* 0x000fe2000f8e3cff */
[----:B------:R-:W-:Y:S11]  /*84f0*/  @P0 BRA `(.L_x_133) ;  /* 0x0000000000040947 */ /* 0x000ff60003800000 */
[----:B------:R-:W-:Y:S04]  /*8500*/  DEPBAR.LE SB0, 0x1 ;  /* 0x000080400000791a */ /* 0x000fe80000000000 */
.L_x_133:
[----:B------:R-:W-:Y:S05]  /*8510*/  BSYNC.RECONVERGENT B0 ;  /* 0x0000000000007941 */ /* 0x000fea0003800200 */
.L_x_132:
[----:B------:R-:W-:Y:S01]  /*8520*/  BAR.SYNC.DEFER_BLOCKING 0x1, 0x80 ;  /* 0x0042000000007b1d */ /* 0x000fe20000010000 */
[----:B------:R-:W-:Y:S01]  /*8530*/  UISETP.NE.AND UP0, UPT, UR53, -0x2, UPT ;  /* 0xfffffffe3500788c */ /* 0x000fe2000bf05270 */
[----:B------:R-:W-:Y:S08]  /*8540*/  IADD3 R0, PT, PT, R36, 0x1, RZ ;  /* 0x0000000124007810 */ /* 0x000ff00007ffe0ff */
[----:B------:R-:W-:Y:S05]  /*8550*/  BRA.U !UP0, `(.L_x_134) ;  /* 0x0000000108287547 */ /* 0x000fea000b800000 */
[----:B------:R-:W2:Y:S01]  /*8560*/  S2R R2, SR_CgaCtaId ;  /* 0x0000000000027919 */ /* 0x000ea20000008800 */
[----:B------:R-:W-:Y:S01]  /*8570*/  ISETP.NE.AND P0, PT, R102, RZ, PT ;  /* 0x000000ff6600720c */ /* 0x000fe20003f05270 */
[----:B------:R-:W-:Y:S01]  /*8580*/  IMAD.U32 R3, RZ, RZ, UR52 ;  /* 0x00000034ff037e24 */ /* 0x000fe2000f8e00ff */
[----:B------:R-:W-:Y:S04]  /*8590*/  UIADD3 UR4, UPT, UPT, UR52, 0x1, URZ ;  /* 0x0000000134047890 */ /* 0x000fe8000fffe0ff */
[----:B------:R-:W-:Y:S04]  /*85a0*/  UISETP.NE.AND UP0, UPT, UR4, 0x3, UPT ;  /* 0x000000030400788c */ /* 0x000fe8000bf05270 */
[----:B------:R-:W-:Y:S03]  /*85b0*/  USEL UR52, UR4, URZ, UP0 ;  /* 0x000000ff04347287 */ /* 0x000fe60008000000 */
[----:B------:R-:W-:Y:S05]  /*85c0*/  @P0 LEA R3, R3, UR47, 0x3 ;  /* 0x0000002f03030c11 */ /* 0x000fea000f8e18ff */
[----:B------:R-:W-:Y:S05]  /*85d0*/  @P0 VIADD R3, R3, 0xb8 ;  /* 0x000000b803030836 */ /* 0x000fea0000000000 */
[----:B--2---:R-:W-:Y:S04]  /*85e0*/  @P0 PRMT R2, R2, 0x654, R3 ;  /* 0x0000065402020816 */ /* 0x004fe80000000003 */
[----:B------:R2:W-:Y:S03]  /*85f0*/  @P0 SYNCS.ARRIVE.TRANS64.RED.A1T0 RZ, [R2+URZ], RZ ;  /* 0x000000ff02ff09a7 */ /* 0x0005e600081004ff */
.L_x_134:
[----:B------:R-:W-:Y:S01]  /*8600*/  R2UR UR6, R101 ;  /* 0x00000000650672ca */ /* 0x000fe200000e0000 */
[----:B------:R-:W-:Y:S01]  /*8610*/  UIADD3 UR53, UPT, UPT, UR53, 0x2, URZ ;  /* 0x0000000235357890 */ /* 0x000fe2000fffe0ff */
[----:B------:R-:W-:Y:S01]  /*8620*/  R2UR UR5, R86 ;  /* 0x00000000560572ca */ /* 0x000fe200000e0000 */
[----:B------:R-:W-:Y:S01]  /*8630*/  UMOV UR36, UR63 ;  /* 0x0000003f00247c82 */ /* 0x000fe20008000000 */
[----:B------:R-:W-:Y:S02]  /*8640*/  R2UR UR4, R87 ;  /* 0x00000000570472ca */ /* 0x000fe400000e0000 */
[----:B------:R-:W-:Y:S02]  /*8650*/  ISETP.NE.AND P0, PT, R91, 0x2, PT ;  /* 0x000000025b00780c */ /* 0x000fe40003f05270 */
[----:B------:R-:W-:Y:S02]  /*8660*/  ISETP.NE.AND P1, PT, R0, 0x4, PT ;  /* 0x000000040000780c */ /* 0x000fe40003f25270 */
[----:B------:R-:W-:Y:S02]  /*8670*/  SEL R3, RZ, 0x1, P0 ;  /* 0x00000001ff037807 */ /* 0x000fe40000000000 */
[----:B--2---:R-:W-:Y:S01]  /*8680*/  SEL R2, RZ, 0x1, P1 ;  /* 0x00000001ff027807 */ /* 0x004fe20000800000 */
[----:B------:R-:W-:Y:S01]  /*8690*/  UISETP.NE.AND UP0, UPT, UR6, URZ, UPT ;  /* 0x000000ff0600728c */ /* 0x000fe2000bf05270 */
[----:B------:R-:W-:Y:S01]  /*86a0*/  LOP3.LUT R94, R94, R3, RZ, 0x3c, !PT ;  /* 0x000000035e5e7212 */ /* 0x000fe200078e3cff */
[----:B------:R-:W-:Y:S01]  /*86b0*/  UIADD3 UR33, UPT, UPT, UR37, UR5, URZ ;  /* 0x0000000525217290 */ /* 0x000fe2000fffe0ff */
[----:B------:R-:W-:Y:S01]  /*86c0*/  LOP3.LUT R95, R95, R2, RZ, 0x3c, !PT ;  /* 0x000000025f5f7212 */ /* 0x000fe200078e3cff */
[----:B------:R-:W-:Y:S01]  /*86d0*/  UIADD3 UR32, UPT, UPT, UR38, UR4, URZ ;  /* 0x0000000426207290 */ /* 0x000fe2000fffe0ff */
[----:B------:R-:W-:Y:S02]  /*86e0*/  SEL R91, R91, RZ, P0 ;  /* 0x000000ff5b5b7207 */ /* 0x000fe40000000000 */
[----:B------:R-:W-:Y:S02]  /*86f0*/  SEL R36, R0, RZ, P1 ;  /* 0x000000ff00247207 */ /* 0x000fe40000800000 */
[----:B------:R-:W-:Y:S07]  /*8700*/  BRA.U UP0, `(.L_x_135) ;  /* 0xffffffd500887547 */ /* 0x000fee000b83ffff */
[----:B------:R-:W-:-:S13]  /*8710*/  R2UR UR4, R88 ;  /* 0x00000000580472ca */ /* 0x000fda00000e0000 */
[----:B------:R-:W-:-:S09]  /*8720*/  UISETP.NE.AND UP0, UPT, UR4, URZ, UPT ;  /* 0x000000ff0400728c */ /* 0x000fd2000bf05270 */
[----:B------:R-:W-:Y:S05]  /*8730*/  BRA.U !UP0, `(.L_x_136) ;  /* 0x0000000108487547 */ /* 0x000fea000b800000 */
[----:B------:R-:W2:Y:S02]  /*8740*/  LDCU.64 UR4, c[0x0][0x890] ;  /* 0x00011200ff0477ac */ /* 0x000ea40008000a00 */
[----:B--2---:R-:W-:-:S04]  /*8750*/  UISETP.NE.U32.AND UP0, UPT, UR4, URZ, UPT ;  /* 0x000000ff0400728c */ /* 0x004fc8000bf05070 */
[----:B------:R-:W-:-:S09]  /*8760*/  UISETP.NE.AND.EX UP0, UPT, UR5, URZ, UPT, UP0 ;  /* 0x000000ff0500728c */ /* 0x000fd2000bf05300 */
[----:B------:R-:W-:Y:S05]  /*8770*/  BRA.U UP0, `(.L_x_137) ;  /* 0x00000001000c7547 */ /* 0x000fea000b800000 */
[----:B------:R-:W-:-:S13]  /*8780*/  FSETP.NEU.AND P0, PT, R41, RZ, PT ;  /* 0x000000ff2900720b */ /* 0x000fda0003f0d000 */
[----:B------:R-:W-:Y:S05]  /*8790*/  @!P0 EXIT ;  /* 0x000000000000894d */ /* 0x000fea0003800000 */
[----:B------:R-:W-:Y:S05]  /*87a0*/  BRA `(.L_x_136) ;  /* 0x00000000002c7947 */ /* 0x000fea0003800000 */
.L_x_137:
[----:B------:R-:W-:Y:S01]  /*87b0*/  ISETP.NE.AND P0, PT, R90, RZ, PT ;  /* 0x000000ff5a00720c */ /* 0x000fe20003f05270 */
[----:B------:R-:W-:-:S12]  /*87c0*/  BSSY.RECONVERGENT B0, `(.L_x_136) ;  /* 0x0000009000007945 */ /* 0x000fd80003800200 */
[----:B------:R-:W-:Y:S05]  /*87d0*/  @P0 BRA `(.L_x_138) ;  /* 0x0000000000140947 */ /* 0x000fea0003800000 */
[----:B------:R-:W2:Y:S02]  /*87e0*/  LDCU.64 UR4, c[0x0][0x888] ;  /* 0x00011100ff0477ac */ /* 0x000ea40008000a00 */
[----:B--2---:R-:W-:-:S04]  /*87f0*/  ISETP.NE.U32.AND P0, PT, RZ, UR4, PT ;  /* 0x00000004ff007c0c */ /* 0x004fc8000bf05070 */
[----:B------:R-:W-:-:S13]  /*8800*/  ISETP.NE.AND.EX P0, PT, RZ, UR5, PT, P0 ;  /* 0x00000005ff007c0c */ /* 0x000fda000bf05300 */
[----:B------:R-:W-:Y:S05]  /*8810*/  @!P0 EXIT ;  /* 0x000000000000894d */ /* 0x000fea0003800000 */
[----:B------:R-:W-:Y:S05]  /*8820*/  BRA `(.L_x_139) ;  /* 0x0000000000087947 */ /* 0x000fea0003800000 */
.L_x_138:
[----:B------:R-:W-:-:S13]  /*8830*/  FSETP.NEU.AND P0, PT, R41, RZ, PT ;  /* 0x000000ff2900720b */ /* 0x000fda0003f0d000 */
[----:B------:R-:W-:Y:S05]  /*8840*/  @!P0 EXIT ;  /* 0x000000000000894d */ /* 0x000fea0003800000 */
.L_x_139:
[----:B------:R-:W-:Y:S05]  /*8850*/  BSYNC.RECONVERGENT B0 ;  /* 0x0000000000007941 */ /* 0x000fea0003800200 */
.L_x_136:
[----:B------:R-:W2:Y:S01]  /*8860*/  S2UR UR5, SR_CgaCtaId ;  /* 0x00000000000579c3 */ /* 0x000ea20000008800 */
[----:B------:R-:W-:Y:S01]  /*8870*/  ULEA UR4, UR52, UR47, 0x3 ;  /* 0x0000002f34047291 */ /* 0x000fe2000f8e18ff */
[----:B------:R-:W-:-:S04]  /*8880*/  DEPBAR.LE SB0, 0x0 ;  /* 0x000080000000791a */ /* 0x000fc80000000000 */
[----:B------:R-:W-:-:S04]  /*8890*/  UIADD3 UR4, UPT, UPT, UR4, 0xb8, URZ ;  /* 0x000000b804047890 */ /* 0x000fc8000fffe0ff */
[----:B--2---:R-:W-:-:S09]  /*88a0*/  UPRMT UR4, UR5, 0x654, UR4 ;  /* 0x0000065405047896 */ /* 0x004fd20008000004 */
[----:B------:R-:W-:Y:S01]  /*88b0*/  SYNCS.ARRIVE.TRANS64.RED.A1T0 RZ, [UR4], RZ ;  /* 0x000000ffffff79a7 */ /* 0x000fe20008100404 */
[----:B------:R-:W-:Y:S05]  /*88c0*/  EXIT ;  /* 0x000000000000794d */ /* 0x000fea0003800000 */
.L_x_25:
[----:B-1----:R1:W3:Y:S02]  /*88d0*/  SYNCS.PHASECHK.TRANS64.TRYWAIT P0, [R0+URZ+0x150], R3 ;  /* 0x00015003000075a7 */ /* 0x0022e400080011ff */
[----:B---3--:R-:W-:Y:S05]  /*88e0*/  @!P0 NANOSLEEP.SYNCS 0x989680 ;  /* 0x009896800000895d */ /* 0x008fea0003900000 */
[----:B------:R-:W3:Y:S02]  /*88f0*/  @!P0 SYNCS.PHASECHK.TRANS64 P0, [R0+URZ+0x150], R3 ;  /* 0x00015003000085a7 */ /* 0x000ee400080010ff */
[----:B---3--:R-:W-:Y:S05]  /*8900*/  @!P0 BRA `(.L_x_25) ;  /* 0xfffffffc00f08947 */ /* 0x008fea000383ffff */
[----:B------:R-:W-:Y:S05]  /*8910*/  BRA `(.L_x_140) ;  /* 0xffffff9000cc7947 */ /* 0x000fea000383ffff */
.L_x_28:
[----:B-1----:R-:W-:-:S07]  /*8920*/  MOV R0, UR33 ;  /* 0x0000002100007c02 */ /* 0x002fce0008000f00 */
.L_x_141:
[----:B-1----:R1:W3:Y:S02]  /*8930*/  SYNCS.PHASECHK.TRANS64.TRYWAIT P0, [R0+URZ+0x50], R3 ;  /* 0x00005003000075a7 */ /* 0x0022e400080011ff */
[----:B---3--:R-:W-:Y:S05]  /*8940*/  @!P0 NANOSLEEP.SYNCS 0x989680 ;  /* 0x009896800000895d */ /* 0x008fea0003900000 */
[----:B------:R-:W3:Y:S02]  /*8950*/  @!P0 SYNCS.PHASECHK.TRANS64 P0, [R0+URZ+0x50], R3 ;  /* 0x00005003000085a7 */ /* 0x000ee400080010ff */
[----:B---3--:R-:W-:Y:S05]  /*8960*/  @!P0 BRA `(.L_x_141) ;  /* 0xfffffffc00f08947 */ /* 0x008fea000383ffff */
[----:B------:R-:W-:Y:S05]  /*8970*/  BRA `(.L_x_27) ;  /* 0xffffff94001c7947 */ /* 0x000fea000383ffff */
.L_x_35:
[----:B-1----:R-:W-:-:S07]  /*8980*/  MOV R0, UR9 ;  /* 0x0000000900007c02 */ /* 0x002fce0008000f00 */
.L_x_142:
[----:B-1----:R1:W3:Y:S02]  /*8990*/  SYNCS.PHASECHK.TRANS64.TRYWAIT P0, [R0+URZ+0x50], R3 ;  /* 0x00005003000075a7 */ /* 0x0022e400080011ff */
[----:B---3--:R-:W-:Y:S05]  /*89a0*/  @!P0 NANOSLEEP.SYNCS 0x989680 ;  /* 0x009896800000895d */ /* 0x008fea0003900000 */
[----:B------:R-:W3:Y:S02]  /*89b0*/  @!P0 SYNCS.PHASECHK.TRANS64 P0, [R0+URZ+0x50], R3 ;  /* 0x00005003000085a7 */ /* 0x000ee400080010ff */
[----:B---3--:R-:W-:Y:S05]  /*89c0*/  @!P0 BRA `(.L_x_142) ;  /* 0xfffffffc00f08947 */ /* 0x008fea000383ffff */
[----:B------:R-:W-:Y:S05]  /*89d0*/  BRA `(.L_x_34) ;  /* 0xffffff9400e07947 */ /* 0x000fea000383ffff */
.L_x_40:
[----:B-1----:R1:W3:Y:S02]  /*89e0*/  SYNCS.PHASECHK.TRANS64.TRYWAIT P0, [R3+URZ+0xe0], R0 ;  /* 0x0000e000030075a7 */ /* 0x0022e400080011ff */
[----:B---3--:R-:W-:Y:S05]  /*89f0*/  @!P0 NANOSLEEP.SYNCS 0x989680 ;  /* 0x009896800000895d */ /* 0x008fea0003900000 */
[----:B------:R-:W3:Y:S02]  /*8a00*/  @!P0 SYNCS.PHASECHK.TRANS64 P0, [R3+URZ+0xe0], R0 ;  /* 0x0000e000030085a7 */ /* 0x000ee400080010ff */
[----:B---3--:R-:W-:Y:S05]  /*8a10*/  @!P0 BRA `(.L_x_40) ;  /* 0xfffffffc00f08947 */ /* 0x008fea000383ffff */
[----:B------:R-:W-:Y:S05]  /*8a20*/  BRA `(.L_x_143) ;  /* 0xffffff9800847947 */ /* 0x000fea000383ffff */
.L_x_44:
[----:B-1----:R-:W-:-:S07]  /*8a30*/  MOV R0, UR4 ;  /* 0x0000000400007c02 */ /* 0x002fce0008000f00 */
.L_x_144:
[----:B-1----:R1:W3:Y:S02]  /*8a40*/  SYNCS.PHASECHK.TRANS64.TRYWAIT P0, [R0+URZ], R3 ;  /* 0x00000003000075a7 */ /* 0x0022e400080011ff */
[----:B---3--:R-:W-:Y:S05]  /*8a50*/  @!P0 NANOSLEEP.SYNCS 0x989680 ;  /* 0x009896800000895d */ /* 0x008fea0003900000 */
[----:B------:R-:W3:Y:S02]  /*8a60*/  @!P0 SYNCS.PHASECHK.TRANS64 P0, [R0+URZ], R3 ;  /* 0x00000003000085a7 */ /* 0x000ee400080010ff */
[----:B---3--:R-:W-:Y:S05]  /*8a70*/  @!P0 BRA `(.L_x_144) ;  /* 0xfffffffc00f08947 */ /* 0x008fea000383ffff */
[----:B------:R-:W-:Y:S05]  /*8a80*/  BRA `(.L_x_145) ;  /* 0xffffffa000307947 */ /* 0x000fea000383ffff */
.L_x_45:
[----:B------:R-:W-:-:S07]  /*8a90*/  MOV R0, UR5 ;  /* 0x0000000500007c02 */ /* 0x000fce0008000f00 */
.L_x_146:
[----:B-1----:R1:W3:Y:S02]  /*8aa0*/  SYNCS.PHASECHK.TRANS64.TRYWAIT P0, [R0+URZ], R3 ;  /* 0x00000003000075a7 */ /* 0x0022e400080011ff */
[----:B---3--:R-:W-:Y:S05]  /*8ab0*/  @!P0 NANOSLEEP.SYNCS 0x989680 ;  /* 0x009896800000895d */ /* 0x008fea0003900000 */
[----:B------:R-:W3:Y:S02]  /*8ac0*/  @!P0 SYNCS.PHASECHK.TRANS64 P0, [R0+URZ], R3 ;  /* 0x00000003000085a7 */ /* 0x000ee400080010ff */
[----:B---3--:R-:W-:Y:S05]  /*8ad0*/  @!P0 BRA `(.L_x_146) ;  /* 0xfffffffc00f08947 */ /* 0x008fea000383ffff */
[----:B------:R-:W-:Y:S05]  /*8ae0*/  BRA `(.L_x_147) ;  /* 0xffffffa0003c7947 */ /* 0x000fea000383ffff */
.L_x_46:
[----:B------:R-:W-:-:S07]  /*8af0*/  MOV R0, UR5 ;  /* 0x0000000500007c02 */ /* 0x000fce0008000f00 */
.L_x_148:
[----:B-1----:R1:W3:Y:S02]  /*8b00*/  SYNCS.PHASECHK.TRANS64.TRYWAIT P0, [R0+URZ], R3 ;  /* 0x00000003000075a7 */ /* 0x0022e400080011ff */
[----:B---3--:R-:W-:Y:S05]  /*8b10*/  @!P0 NANOSLEEP.SYNCS 0x989680 ;  /* 0x009896800000895d */ /* 0x008fea0003900000 */
[----:B------:R-:W3:Y:S02]  /*8b20*/  @!P0 SYNCS.PHASECHK.TRANS64 P0, [R0+URZ], R3 ;  /* 0x00000003000085a7 */ /* 0x000ee400080010ff */
[----:B---3--:R-:W-:Y:S05]  /*8b30*/  @!P0 BRA `(.L_x_148) ;  /* 0xfffffffc00f08947 */ /* 0x008fea000383ffff */
[----:B------:R-:W-:Y:S05]  /*8b40*/  BRA `(.L_x_149) ;  /* 0xffffffa000487947 */ /* 0x000fea000383ffff */
.L_x_47:
[----:B------:R-:W-:-:S07]  /*8b50*/  MOV R0, UR5 ;  /* 0x0000000500007c02 */ /* 0x000fce0008000f00 */
.L_x_150:
[----:B-1----:R1:W3:Y:S02]  /*8b60*/  SYNCS.PHASECHK.TRANS64.TRYWAIT P0, [R0+URZ], R3 ;  /* 0x00000003000075a7 */ /* 0x0022e400080011ff */
[----:B---3--:R-:W-:Y:S05]  /*8b70*/  @!P0 NANOSLEEP.SYNCS 0x989680 ;  /* 0x009896800000895d */ /* 0x008fea0003900000 */
[----:B------:R-:W3:Y:S02]  /*8b80*/  @!P0 SYNCS.PHASECHK.TRANS64 P0, [R0+URZ], R3 ;  /* 0x00000003000085a7 */ /* 0x000ee400080010ff */
[----:B---3--:R-:W-:Y:S05]  /*8b90*/  @!P0 BRA `(.L_x_150) ;  /* 0xfffffffc00f08947 */ /* 0x008fea000383ffff */
[----:B------:R-:W-:Y:S05]  /*8ba0*/  BRA `(.L_x_151) ;  /* 0xffffffa000547947 */ /* 0x000fea000383ffff */
.L_x_48:
[----:B------:R-:W-:-:S07]  /*8bb0*/  MOV R0, UR5 ;  /* 0x0000000500007c02 */ /* 0x000fce0008000f00 */
.L_x_152:
[----:B-1----:R1:W3:Y:S02]  /*8bc0*/  SYNCS.PHASECHK.TRANS64.TRYWAIT P0, [R0+URZ], R3 ;  /* 0x00000003000075a7 */ /* 0x0022e400080011ff */
[----:B---3--:R-:W-:Y:S05]  /*8bd0*/  @!P0 NANOSLEEP.SYNCS 0x989680 ;  /* 0x009896800000895d */ /* 0x008fea0003900000 */
[----:B------:R-:W3:Y:S02]  /*8be0*/  @!P0 SYNCS.PHASECHK.TRANS64 P0, [R0+URZ], R3 ;  /* 0x00000003000085a7 */ /* 0x000ee400080010ff */
[----:B---3--:R-:W-:Y:S05]  /*8bf0*/  @!P0 BRA `(.L_x_152) ;  /* 0xfffffffc00f08947 */ /* 0x008fea000383ffff */
[----:B------:R-:W-:Y:S05]  /*8c00*/  BRA `(.L_x_153) ;  /* 0xffffffa000607947 */ /* 0x000fea000383ffff */
.L_x_49:
[----:B------:R-:W-:-:S07]  /*8c10*/  MOV R0, UR5 ;  /* 0x0000000500007c02 */ /* 0x000fce0008000f00 */
.L_x_154:
[----:B-1----:R1:W3:Y:S02]  /*8c20*/  SYNCS.PHASECHK.TRANS64.TRYWAIT P0, [R0+URZ], R3 ;  /* 0x00000003000075a7 */ /* 0x0022e400080011ff */
[----:B---3--:R-:W-:Y:S05]  /*8c30*/  @!P0 NANOSLEEP.SYNCS 0x989680 ;  /* 0x009896800000895d */ /* 0x008fea0003900000 */
[----:B------:R-:W3:Y:S02]  /*8c40*/  @!P0 SYNCS.PHASECHK.TRANS64 P0, [R0+URZ], R3 ;  /* 0x00000003000085a7 */ /* 0x000ee400080010ff */
[----:B---3--:R-:W-:Y:S05]  /*8c50*/  @!P0 BRA `(.L_x_154) ;  /* 0xfffffffc00f08947 */ /* 0x008fea000383ffff */
[----:B------:R-:W-:Y:S05]  /*8c60*/  BRA `(.L_x_155) ;  /* 0xffffffa0006c7947 */ /* 0x000fea000383ffff */
.L_x_50:
[----:B------:R-:W-:-:S07]  /*8c70*/  MOV R0, UR5 ;  /* 0x0000000500007c02 */ /* 0x000fce0008000f00 */
.L_x_156:
[----:B-1----:R1:W3:Y:S02]  /*8c80*/  SYNCS.PHASECHK.TRANS64.TRYWAIT P0, [R0+URZ], R3 ;  /* 0x00000003000075a7 */ /* 0x0022e400080011ff */
[----:B---3--:R-:W-:Y:S05]  /*8c90*/  @!P0 NANOSLEEP.SYNCS 0x989680 ;  /* 0x009896800000895d */ /* 0x008fea0003900000 */
[----:B------:R-:W3:Y:S02]  /*8ca0*/  @!P0 SYNCS.PHASECHK.TRANS64 P0, [R0+URZ], R3 ;  /* 0x00000003000085a7 */ /* 0x000ee400080010ff */
[----:B---3--:R-:W-:Y:S05]  /*8cb0*/  @!P0 BRA `(.L_x_156) ;  /* 0xfffffffc00f08947 */ /* 0x008fea000383ffff */
[----:B------:R-:W-:Y:S05]  /*8cc0*/  BRA `(.L_x_157) ;  /* 0xffffffa000787947 */ /* 0x000fea000383ffff */
.L_x_51:
[----:B------:R-:W-:-:S07]  /*8cd0*/  MOV R0, UR5 ;  /* 0x0000000500007c02 */ /* 0x000fce0008000f00 */
.L_x_158:
[----:B-1----:R1:W3:Y:S02]  /*8ce0*/  SYNCS.PHASECHK.TRANS64.TRYWAIT P0, [R0+URZ], R3 ;  /* 0x00000003000075a7 */ /* 0x0022e400080011ff */
[----:B---3--:R-:W-:Y:S05]  /*8cf0*/  @!P0 NANOSLEEP.SYNCS 0x989680 ;  /* 0x009896800000895d */ /* 0x008fea0003900000 */
[----:B------:R-:W3:Y:S02]  /*8d00*/  @!P0 SYNCS.PHASECHK.TRANS64 P0, [R0+URZ], R3 ;  /* 0x00000003000085a7 */ /* 0x000ee400080010ff */
[----:B---3--:R-:W-:Y:S05]  /*8d10*/  @!P0 BRA `(.L_x_158) ;  /* 0xfffffffc00f08947 */ /* 0x008fea000383ffff */
[----:B------:R-:W-:Y:S05]  /*8d20*/  BRA `(.L_x_159) ;  /* 0xffffffa000847947 */ /* 0x000fea000383ffff */
.L_x_52:
[----:B------:R-:W-:-:S07]  /*8d30*/  MOV R0, UR5 ;  /* 0x0000000500007c02 */ /* 0x000fce0008000f00 */
.L_x_160:
[----:B-1----:R1:W3:Y:S02]  /*8d40*/  SYNCS.PHASECHK.TRANS64.TRYWAIT P0, [R0+URZ], R3 ;  /* 0x00000003000075a7 */ /* 0x0022e400080011ff */
[----:B---3--:R-:W-:Y:S05]  /*8d50*/  @!P0 NANOSLEEP.SYNCS 0x989680 ;  /* 0x009896800000895d */ /* 0x008fea0003900000 */
[----:B------:R-:W3:Y:S02]  /*8d60*/  @!P0 SYNCS.PHASECHK.TRANS64 P0, [R0+URZ], R3 ;  /* 0x00000003000085a7 */ /* 0x000ee400080010ff */
[----:B---3--:R-:W-:Y:S05]  /*8d70*/  @!P0 BRA `(.L_x_160) ;  /* 0xfffffffc00f08947 */ /* 0x008fea000383ffff */
[----:B------:R-:W-:Y:S05]  /*8d80*/  BRA `(.L_x_161) ;  /* 0xffffffa000907947 */ /* 0x000fea000383ffff */
.L_x_55:
[----:B--2---:R2:W3:Y:S02]  /*8d90*/  SYNCS.PHASECHK.TRANS64.TRYWAIT P0, [R0+URZ+0x140], R5 ;  /* 0x00014005000075a7 */ /* 0x0044e400080011ff */
[----:B---3--:R-:W-:Y:S05]  /*8da0*/  @!P0 NANOSLEEP.SYNCS 0x989680 ;  /* 0x009896800000895d */ /* 0x008fea0003900000 */
[----:B------:R-:W3:Y:S02]  /*8db0*/  @!P0 SYNCS.PHASECHK.TRANS64 P0, [R0+URZ+0x140], R5 ;  /* 0x00014005000085a7 */ /* 0x000ee400080010ff */
[----:B---3--:R-:W-:Y:S05]  /*8dc0*/  @!P0 BRA `(.L_x_55) ;  /* 0xfffffffc00f08947 */ /* 0x008fea000383ffff */
[----:B------:R-:W-:Y:S05]  /*8dd0*/  BRA `(.L_x_162) ;  /* 0xffffffa000f47947 */ /* 0x000fea000383ffff */
.L_x_56:
[----:B------:R-:W-:-:S07]  /*8de0*/  MOV R0, UR4 ;  /* 0x0000000400007c02 */ /* 0x000fce0008000f00 */
.L_x_163:
[----:B--2---:R2:W3:Y:S02]  /*8df0*/  SYNCS.PHASECHK.TRANS64.TRYWAIT P0, [R0+URZ+0xf0], R7 ;  /* 0x0000f007000075a7 */ /* 0x0044e400080011ff */
[----:B---3--:R-:W-:Y:S05]  /*8e00*/  @!P0 NANOSLEEP.SYNCS 0x989680 ;  /* 0x009896800000895d */ /* 0x008fea0003900000 */
[----:B------:R-:W3:Y:S02]  /*8e10*/  @!P0 SYNCS.PHASECHK.TRANS64 P0, [R0+URZ+0xf0], R7 ;  /* 0x0000f007000085a7 */ /* 0x000ee400080010ff */
[----:B---3--:R-:W-:Y:S05]  /*8e20*/  @!P0 BRA `(.L_x_163) ;  /* 0xfffffffc00f08947 */ /* 0x008fea000383ffff */
[----:B------:R-:W-:Y:S05]  /*8e30*/  BRA `(.L_x_164) ;  /* 0xffffffa400047947 */ /* 0x000fea000383ffff */
.L_x_57:
[----:B--2---:R2:W3:Y:S02]  /*8e40*/  SYNCS.PHASECHK.TRANS64.TRYWAIT P1, [R0+URZ+0xe0], R5 ;  /* 0x0000e005000075a7 */ /* 0x0044e400080211ff */
[----:B---3--:R-:W-:Y:S05]  /*8e50*/  @!P1 NANOSLEEP.SYNCS 0x989680 ;  /* 0x009896800000995d */ /* 0x008fea0003900000 */
[----:B------:R-:W3:Y:S02]  /*8e60*/  @!P1 SYNCS.PHASECHK.TRANS64 P1, [R0+URZ+0xe0], R5 ;  /* 0x0000e005000095a7 */ /* 0x000ee400080210ff */
[----:B---3--:R-:W-:Y:S05]  /*8e70*/  @!P1 BRA `(.L_x_57) ;  /* 0xfffffffc00f09947 */ /* 0x008fea000383ffff */
[----:B------:R-:W-:Y:S05]  /*8e80*/  BRA `(.L_x_165) ;  /* 0xffffffa400347947 */ /* 0x000fea000383ffff */
.L_x_60:
[----:B------:R-:W-:-:S07]  /*8e90*/  MOV R0, UR4 ;  /* 0x0000000400007c02 */ /* 0x000fce0008000f00 */
.L_x_166:
[----:B--2---:R2:W3:Y:S02]  /*8ea0*/  SYNCS.PHASECHK.TRANS64.TRYWAIT P0, [R0+URZ+0xf0], R3 ;  /* 0x0000f003000075a7 */ /* 0x0044e400080011ff */
[----:B---3--:R-:W-:Y:S05]  /*8eb0*/  @!P0 NANOSLEEP.SYNCS 0x989680 ;  /* 0x009896800000895d */ /* 0x008fea0003900000 */
[----:B------:R-:W3:Y:S02]  /*8ec0*/  @!P0 SYNCS.PHASECHK.TRANS64 P0, [R0+URZ+0xf0], R3 ;  /* 0x0000f003000085a7 */ /* 0x000ee400080010ff */
[----:B---3--:R-:W-:Y:S05]  /*8ed0*/  @!P0 BRA `(.L_x_166) ;  /* 0xfffffffc00f08947 */ /* 0x008fea000383ffff */
[----:B------:R-:W-:Y:S05]  /*8ee0*/  BRA `(.L_x_59) ;  /* 0xffffffa400887947 */ /* 0x000fea000383ffff */
.L_x_69:
[----:B--2---:R-:W-:-:S04]  /*8ef0*/  MOV R5, UR5 ;  /* 0x0000000500057c02 */ /* 0x004fc80008000f00 */
[----:B------:R2:W3:Y:S03]  /*8f00*/  SYNCS.PHASECHK.TRANS64.TRYWAIT P0, [R5+URZ+0x8], R6 ;  /* 0x00000806050075a7 */ /* 0x0004e600080011ff */
[----:B---3--:R-:W-:Y:S05]  /*8f10*/  @!P0 NANOSLEEP.SYNCS 0x989680 ;  /* 0x009896800000895d */ /* 0x008fea0003900000 */
[----:B------:R-:W3:Y:S02]  /*8f20*/  @!P0 SYNCS.PHASECHK.TRANS64 P0, [R5+URZ+0x8], R6 ;  /* 0x00000806050085a7 */ /* 0x000ee400080010ff */
[----:B---3--:R-:W-:Y:S05]  /*8f30*/  @!P0 BRA `(.L_x_69) ;  /* 0xfffffffc00ec8947 */ /* 0x008fea000383ffff */
[----:B------:R-:W-:Y:S05]  /*8f40*/  BRA `(.L_x_68) ;  /* 0xffffffa800407947 */ /* 0x000fea000383ffff */
.L_x_71:
[----:B------:R-:W-:Y:S01]  /*8f50*/  BSSY B0, `(.L_x_167) ;  /* 0x0000006000007945 */ /* 0x000fe20003800000 */
[----:B------:R-:W-:-:S07]  /*8f60*/  MOV R15, 0xffffffff ;  /* 0xffffffff000f7802 */ /* 0x000fce0000000f00 */
[----:B-12--5:R-:W-:Y:S05]  /*8f70*/  WARPSYNC.COLLECTIVE R15, `(.L_x_168) ;  /* 0x000000000f0c7348 */ /* 0x026fea0003c00000 */
[----:B------:R-:W-:Y:S02]  /*8f80*/  ELECT P6, UR79, PT ;  /* 0x00000000004f782f */ /* 0x000fe400038c0000 */
[----:B------:R-:W-:Y:S01]  /*8f90*/  MOV R14, UR79 ;  /* 0x0000004f000e7c02 */ /* 0x000fe20008000f00 */
[----:B-12--5:R-:W-:Y:S10]  /*8fa0*/  ENDCOLLECTIVE ;  /* 0x000000000000791b */ /* 0x026ff40003800000 */
.L_x_168:
[----:B------:R-:W-:Y:S05]  /*8fb0*/  BSYNC B0 ;  /* 0x0000000000007941 */ /* 0x000fea0003800000 */
.L_x_167:
[----:B------:R-:W-:Y:S01]  /*8fc0*/  PLOP3.LUT P0, PT, P6, PT, PT, 0x80, 0x8 ;  /* 0x000000000008781c */ /* 0x000fe2000370f070 */
[----:B------:R-:W-:-:S12]  /*8fd0*/  BRA `(.L_x_169) ;  /* 0xffffffa8006c7947 */ /* 0x000fd8000383ffff */
.L_x_73:
[----:B--2---:R-:W-:-:S04]  /*8fe0*/  MOV R3, UR5 ;  /* 0x0000000500037c02 */ /* 0x004fc80008000f00 */
[----:B------:R2:W3:Y:S03]  /*8ff0*/  SYNCS.PHASECHK.TRANS64.TRYWAIT P0, [R3+URZ+0x8], R4 ;  /* 0x00000804030075a7 */ /* 0x0004e600080011ff */
[----:B---3--:R-:W-:Y:S05]  /*9000*/  @!P0 NANOSLEEP.SYNCS 0x989680 ;  /* 0x009896800000895d */ /* 0x008fea0003900000 */
[----:B------:R-:W3:Y:S02]  /*9010*/  @!P0 SYNCS.PHASECHK.TRANS64 P0, [R3+URZ+0x8], R4 ;  /* 0x00000804030085a7 */ /* 0x000ee400080010ff */
[----:B---3--:R-:W-:Y:S05]  /*9020*/  @!P0 BRA `(.L_x_73) ;  /* 0xfffffffc00ec8947 */ /* 0x008fea000383ffff */
[----:B------:R-:W-:Y:S05]  /*9030*/  BRA `(.L_x_72) ;  /* 0xffffffa800707947 */ /* 0x000fea000383ffff */
.L_x_74:
[----:B-1----:R1:W2:Y:S02]  /*9040*/  SYNCS.PHASECHK.TRANS64.TRYWAIT P0, [R0+URZ+0xe0], R5 ;  /* 0x0000e005000075a7 */ /* 0x0022a400080011ff */
[----:B--2---:R-:W-:Y:S05]  /*9050*/  @!P0 NANOSLEEP.SYNCS 0x989680 ;  /* 0x009896800000895d */ /* 0x004fea0003900000 */
[----:B------:R-:W2:Y:S02]  /*9060*/  @!P0 SYNCS.PHASECHK.TRANS64 P0, [R0+URZ+0xe0], R5 ;  /* 0x0000e005000085a7 */ /* 0x000ea400080010ff */
[----:B--2---:R-:W-:Y:S05]  /*9070*/  @!P0 BRA `(.L_x_74) ;  /* 0xfffffffc00f08947 */ /* 0x004fea000383ffff */
[----:B------:R-:W-:Y:S05]  /*9080*/  BRA `(.L_x_170) ;  /* 0xffffffac005c7947 */ /* 0x000fea000383ffff */
.L_x_76:
[----:B------:R-:W-:-:S07]  /*9090*/  MOV R0, UR31 ;  /* 0x0000001f00007c02 */ /* 0x000fce0008000f00 */
.L_x_171:
[----:B-1----:R1:W2:Y:S02]  /*90a0*/  SYNCS.PHASECHK.TRANS64.TRYWAIT P0, [R0+URZ+0x120], R5 ;  /* 0x00012005000075a7 */ /* 0x0022a400080011ff */
[----:B--2---:R-:W-:Y:S05]  /*90b0*/  @!P0 NANOSLEEP.SYNCS 0x989680 ;  /* 0x009896800000895d */ /* 0x004fea0003900000 */
[----:B------:R-:W2:Y:S02]  /*90c0*/  @!P0 SYNCS.PHASECHK.TRANS64 P0, [R0+URZ+0x120], R5 ;  /* 0x00012005000085a7 */ /* 0x000ea400080010ff */
[----:B--2---:R-:W-:Y:S05]  /*90d0*/  @!P0 BRA `(.L_x_171) ;  /* 0xfffffffc00f08947 */ /* 0x004fea000383ffff */
[----:B------:R-:W-:Y:S05]  /*90e0*/  BRA `(.L_x_172) ;  /* 0xffffffac00a87947 */ /* 0x000fea000383ffff */
.L_x_79:
[----:B------:R-:W-:Y:S07]  /*90f0*/  MOV R0, UR5 ;  /* 0x0000000500007c02 */ /* 0x000fee0008000f00 */
.L_x_173:
[----:B-1----:R1:W2:Y:S02]  /*9100*/  SYNCS.PHASECHK.TRANS64.TRYWAIT P0, [R0+URZ], R5 ;  /* 0x00000005000075a7 */ /* 0x0022a400080011ff */
[----:B--2---:R-:W-:Y:S05]  /*9110*/  @!P0 NANOSLEEP.SYNCS 0x989680 ;  /* 0x009896800000895d */ /* 0x004fea0003900000 */
[----:B------:R-:W2:Y:S02]  /*9120*/  @!P0 SYNCS.PHASECHK.TRANS64 P0, [R0+URZ], R5 ;  /* 0x00000005000085a7 */ /* 0x000ea400080010ff */
[----:B--2---:R-:W-:Y:S05]  /*9130*/  @!P0 BRA `(.L_x_173) ;  /* 0xfffffffc00f08947 */ /* 0x004fea000383ffff */
[----:B------:R-:W-:Y:S05]  /*9140*/  BRA `(.L_x_78) ;  /* 0xffffffac00bc7947 */ /* 0x000fea000383ffff */
.L_x_83:
[----:B-1----:R-:W-:-:S07]  /*9150*/  MOV R0, UR4 ;  /* 0x0000000400007c02 */ /* 0x002fce0008000f00 */
.L_x_174:
[----:B-1----:R1:W2:Y:S02]  /*9160*/  SYNCS.PHASECHK.TRANS64.TRYWAIT P0, [R0+URZ], R3 ;  /* 0x00000003000075a7 */ /* 0x0022a400080011ff */
[----:B--2---:R-:W-:Y:S05]  /*9170*/  @!P0 NANOSLEEP.SYNCS 0x989680 ;  /* 0x009896800000895d */ /* 0x004fea0003900000 */
[----:B------:R-:W2:Y:S02]  /*9180*/  @!P0 SYNCS.PHASECHK.TRANS64 P0, [R0+URZ], R3 ;  /* 0x00000003000085a7 */ /* 0x000ea400080010ff */
[----:B--2---:R-:W-:Y:S05]  /*9190*/  @!P0 BRA `(.L_x_174) ;  /* 0xfffffffc00f08947 */ /* 0x004fea000383ffff */
[----:B------:R-:W-:Y:S05]  /*91a0*/  BRA `(.L_x_175) ;  /* 0xffffffb000b07947 */ /* 0x000fea000383ffff */
.L_x_84:
[----:B------:R-:W-:-:S07]  /*91b0*/  MOV R0, UR5 ;  /* 0x0000000500007c02 */ /* 0x000fce0008000f00 */
.L_x_176:
[----:B-1----:R1:W2:Y:S02]  /*91c0*/  SYNCS.PHASECHK.TRANS64.TRYWAIT P0, [R0+URZ], R3 ;  /* 0x00000003000075a7 */ /* 0x0022a400080011ff */
[----:B--2---:R-:W-:Y:S05]  /*91d0*/  @!P0 NANOSLEEP.SYNCS 0x989680 ;  /* 0x009896800000895d */ /* 0x004fea0003900000 */
[----:B------:R-:W2:Y:S02]  /*91e0*/  @!P0 SYNCS.PHASECHK.TRANS64 P0, [R0+URZ], R3 ;  /* 0x00000003000085a7 */ /* 0x000ea400080010ff */
[----:B--2---:R-:W-:Y:S05]  /*91f0*/  @!P0 BRA `(.L_x_176) ;  /* 0xfffffffc00f08947 */ /* 0x004fea000383ffff */
[----:B------:R-:W-:Y:S05]  /*9200*/  BRA `(.L_x_177) ;  /* 0xffffffb000bc7947 */ /* 0x000fea000383ffff */
.L_x_85:
[----:B------:R-:W-:-:S07]  /*9210*/  MOV R0, UR5 ;  /* 0x0000000500007c02 */ /* 0x000fce0008000f00 */
.L_x_178:
[----:B-1----:R1:W2:Y:S02]  /*9220*/  SYNCS.PHASECHK.TRANS64.TRYWAIT P0, [R0+URZ], R3 ;  /* 0x00000003000075a7 */ /* 0x0022a400080011ff */
[----:B--2---:R-:W-:Y:S05]  /*9230*/  @!P0 NANOSLEEP.SYNCS 0x989680 ;  /* 0x009896800000895d */ /* 0x004fea0003900000 */
[----:B------:R-:W2:Y:S02]  /*9240*/  @!P0 SYNCS.PHASECHK.TRANS64 P0, [R0+URZ], R3 ;  /* 0x00000003000085a7 */ /* 0x000ea400080010ff */
[----:B--2---:R-:W-:Y:S05]  /*9250*/  @!P0 BRA `(.L_x_178) ;  /* 0xfffffffc00f08947 */ /* 0x004fea000383ffff */
[----:B------:R-:W-:Y:S05]  /*9260*/  BRA `(.L_x_179) ;  /* 0xffffffb000c87947 */ /* 0x000fea000383ffff */
.L_x_88:
[----:B------:R-:W-:-:S07]  /*9270*/  MOV R0, UR26 ;  /* 0x0000001a00007c02 */ /* 0x000fce0008000f00 */
.L_x_180:
[----:B-1----:R1:W2:Y:S02]  /*9280*/  SYNCS.PHASECHK.TRANS64.TRYWAIT P1, [R0+URZ+0x160], R3 ;  /* 0x00016003000075a7 */ /* 0x0022a400080211ff */
[----:B--2---:R-:W-:Y:S05]  /*9290*/  @!P1 NANOSLEEP.SYNCS 0x989680 ;  /* 0x009896800000995d */ /* 0x004fea0003900000 */
[----:B------:R-:W2:Y:S02]  /*92a0*/  @!P1 SYNCS.PHASECHK.TRANS64 P1, [R0+URZ+0x160], R3 ;  /* 0x00016003000095a7 */ /* 0x000ea400080210ff */
[----:B--2---:R-:W-:Y:S05]  /*92b0*/  @!P1 BRA `(.L_x_180) ;  /* 0xfffffffc00f09947 */ /* 0x004fea000383ffff */
[----:B------:R-:W-:Y:S05]  /*92c0*/  BRA `(.L_x_181) ;  /* 0xffffffb400147947 */ /* 0x000fea000383ffff */
.L_x_93:
[----:B--2---:R2:W3:Y:S02]  /*92d0*/  SYNCS.PHASECHK.TRANS64.TRYWAIT P0, [R8+URZ+0xe0], R5 ;  /* 0x0000e005080075a7 */ /* 0x0044e400080011ff */
[----:B---3--:R-:W-:Y:S05]  /*92e0*/  @!P0 NANOSLEEP.SYNCS 0x989680 ;  /* 0x009896800000895d */ /* 0x008fea0003900000 */
[----:B------:R-:W3:Y:S02]  /*92f0*/  @!P0 SYNCS.PHASECHK.TRANS64 P0, [R8+URZ+0xe0], R5 ;  /* 0x0000e005080085a7 */ /* 0x000ee400080010ff */
[----:B---3--:R-:W-:Y:S05]  /*9300*/  @!P0 BRA `(.L_x_93) ;  /* 0xfffffffc00f08947 */ /* 0x008fea000383ffff */
[----:B------:R-:W-:Y:S05]  /*9310*/  BRA `(.L_x_182) ;  /* 0xffffffb800407947 */ /* 0x000fea000383ffff */
.L_x_96:
[----:B------:R-:W-:Y:S07]  /*9320*/  MOV R0, UR24 ;  /* 0x0000001800007c02 */ /* 0x000fee0008000f00 */
.L_x_183:
[----:B--2---:R2:W3:Y:S02]  /*9330*/  SYNCS.PHASECHK.TRANS64.TRYWAIT P1, [R0+URZ+0xd8], R5 ;  /* 0x0000d805000075a7 */ /* 0x0044e400080211ff */
[----:B---3--:R-:W-:Y:S05]  /*9340*/  @!P1 NANOSLEEP.SYNCS 0x989680 ;  /* 0x009896800000995d */ /* 0x008fea0003900000 */
[----:B------:R-:W3:Y:S02]  /*9350*/  @!P1 SYNCS.PHASECHK.TRANS64 P1, [R0+URZ+0xd8], R5 ;  /* 0x0000d805000095a7 */ /* 0x000ee400080210ff */
[----:B---3--:R-:W-:Y:S05]  /*9360*/  @!P1 BRA `(.L_x_183) ;  /* 0xfffffffc00f09947 */ /* 0x008fea000383ffff */
[----:B------:R-:W-:Y:S05]  /*9370*/  BRA `(.L_x_95) ;  /* 0xffffffbc00b87947 */ /* 0x000fea000383ffff */
.L_x_99:
[----:B------:R-:W-:Y:S07]  /*9380*/  MOV R0, UR4 ;  /* 0x0000000400007c02 */ /* 0x000fee0008000f00 */
.L_x_184:
[----:B--2---:R2:W3:Y:S02]  /*9390*/  SYNCS.PHASECHK.TRANS64.TRYWAIT P0, [R0+URZ+0xb8], R5 ;  /* 0x0000b805000075a7 */ /* 0x0044e400080011ff */
[----:B---3--:R-:W-:Y:S05]  /*93a0*/  @!P0 NANOSLEEP.SYNCS 0x989680 ;  /* 0x009896800000895d */ /* 0x008fea0003900000 */
[----:B------:R-:W3:Y:S02]  /*93b0*/  @!P0 SYNCS.PHASECHK.TRANS64 P0, [R0+URZ+0xb8], R5 ;  /* 0x0000b805000085a7 */ /* 0x000ee400080010ff */
[----:B---3--:R-:W-:Y:S05]  /*93c0*/  @!P0 BRA `(.L_x_184) ;  /* 0xfffffffc00f08947 */ /* 0x008fea000383ffff */
[----:B------:R-:W-:Y:S05]  /*93d0*/  BRA `(.L_x_185) ;  /* 0xffffffc000147947 */ /* 0x000fea000383ffff */
.L_x_100:
[----:B------:R-:W-:Y:S07]  /*93e0*/  MOV R5, UR5 ;  /* 0x0000000500057c02 */ /* 0x000fee0008000f00 */
.L_x_186:
[----:B--2---:R2:W3:Y:S02]  /*93f0*/  SYNCS.PHASECHK.TRANS64.TRYWAIT P0, [R5+URZ+0xb8], R0 ;  /* 0x0000b800050075a7 */ /* 0x0044e400080011ff */
[----:B---3--:R-:W-:Y:S05]  /*9400*/  @!P0 NANOSLEEP.SYNCS 0x989680 ;  /* 0x009896800000895d */ /* 0x008fea0003900000 */
[----:B------:R-:W3:Y:S02]  /*9410*/  @!P0 SYNCS.PHASECHK.TRANS64 P0, [R5+URZ+0xb8], R0 ;  /* 0x0000b800050085a7 */ /* 0x000ee400080010ff */
[----:B---3--:R-:W-:Y:S05]  /*9420*/  @!P0 BRA `(.L_x_186) ;  /* 0xfffffffc00f08947 */ /* 0x008fea000383ffff */
[----:B------:R-:W-:Y:S05]  /*9430*/  BRA `(.L_x_187) ;  /* 0xffffffc000807947 */ /* 0x000fea000383ffff */
.L_x_102:
[----:B------:R-:W-:-:S07]  /*9440*/  MOV R0, UR4 ;  /* 0x0000000400007c02 */ /* 0x000fce0008000f00 */
.L_x_188:
[----:B--2---:R2:W3:Y:S02]  /*9450*/  SYNCS.PHASECHK.TRANS64.TRYWAIT P0, [R0+URZ], R3 ;  /* 0x00000003000075a7 */ /* 0x0044e400080011ff */
[----:B---3--:R-:W-:Y:S05]  /*9460*/  @!P0 NANOSLEEP.SYNCS 0x989680 ;  /* 0x009896800000895d */ /* 0x008fea0003900000 */
[----:B------:R-:W3:Y:S02]  /*9470*/  @!P0 SYNCS.PHASECHK.TRANS64 P0, [R0+URZ], R3 ;  /* 0x00000003000085a7 */ /* 0x000ee400080010ff */
[----:B---3--:R-:W-:Y:S05]  /*9480*/  @!P0 BRA `(.L_x_188) ;  /* 0xfffffffc00f08947 */ /* 0x008fea000383ffff */
[----:B------:R-:W-:Y:S05]  /*9490*/  BRA `(.L_x_189) ;  /* 0xffffffc400187947 */ /* 0x000fea000383ffff */
.L_x_103:
[----:B------:R-:W-:-:S07]  /*94a0*/  MOV R0, UR5 ;  /* 0x0000000500007c02 */ /* 0x000fce0008000f00 */
.L_x_190:
[----:B--2---:R2:W3:Y:S02]  /*94b0*/  SYNCS.PHASECHK.TRANS64.TRYWAIT P0, [R0+URZ], R3 ;  /* 0x00000003000075a7 */ /* 0x0044e400080011ff */
[----:B---3--:R-:W-:Y:S05]  /*94c0*/  @!P0 NANOSLEEP.SYNCS 0x989680 ;  /* 0x009896800000895d */ /* 0x008fea0003900000 */
[----:B------:R-:W3:Y:S02]  /*94d0*/  @!P0 SYNCS.PHASECHK.TRANS64 P0, [R0+URZ], R3 ;  /* 0x00000003000085a7 */ /* 0x000ee400080010ff */
[----:B---3--:R-:W-:Y:S05]  /*94e0*/  @!P0 BRA `(.L_x_190) ;  /* 0xfffffffc00f08947 */ /* 0x008fea000383ffff */
[----:B------:R-:W-:Y:S05]  /*94f0*/  BRA `(.L_x_191) ;  /* 0xffffffc400247947 */ /* 0x000fea000383ffff */
.L_x_105:
[----:B-1----:R1:W2:Y:S02]  /*9500*/  SYNCS.PHASECHK.TRANS64.TRYWAIT P0, [R3+URZ+0xe0], R0 ;  /* 0x0000e000030075a7 */ /* 0x0022a400080011ff */
[----:B--2---:R-:W-:Y:S05]  /*9510*/  @!P0 NANOSLEEP.SYNCS 0x989680 ;  /* 0x009896800000895d */ /* 0x004fea0003900000 */
[----:B------:R-:W2:Y:S02]  /*9520*/  @!P0 SYNCS.PHASECHK.TRANS64 P0, [R3+URZ+0xe0], R0 ;  /* 0x0000e000030085a7 */ /* 0x000ea400080010ff */
[----:B--2---:R-:W-:Y:S05]  /*9530*/  @!P0 BRA `(.L_x_105) ;  /* 0xfffffffc00f08947 */ /* 0x004fea000383ffff */
[----:B------:R-:W-:Y:S05]  /*9540*/  BRA `(.L_x_192) ;  /* 0xffffffc8000c7947 */ /* 0x000fea000383ffff */
.L_x_115:
[----:B-1----:R1:W2:Y:S02]  /*9550*/  SYNCS.PHASECHK.TRANS64.TRYWAIT P1, [R0+URZ+0xa0], R3 ;  /* 0x0000a003000075a7 */ /* 0x0022a400080211ff */
[----:B--2---:R-:W-:Y:S05]  /*9560*/  @!P1 NANOSLEEP.SYNCS 0x989680 ;  /* 0x009896800000995d */ /* 0x004fea0003900000 */
[----:B------:R-:W2:Y:S02]  /*9570*/  @!P1 SYNCS.PHASECHK.TRANS64 P1, [R0+URZ+0xa0], R3 ;  /* 0x0000a003000095a7 */ /* 0x000ea400080210ff */
[----:B--2---:R-:W-:Y:S05]  /*9580*/  @!P1 BRA `(.L_x_115) ;  /* 0xfffffffc00f09947 */ /* 0x004fea000383ffff */
[----:B------:R-:W-:Y:S05]  /*9590*/  BRA `(.L_x_114) ;  /* 0xffffffd400a47947 */ /* 0x000fea000383ffff */
.L_x_117:
[----:B-1----:R1:W4:Y:S02]  /*95a0*/  SYNCS.PHASECHK.TRANS64.TRYWAIT P0, [R89+URZ+0x100], R2 ;  /* 0x00010002590075a7 */ /* 0x00232400080011ff */
[----:B----4-:R-:W-:Y:S05]  /*95b0*/  @!P0 NANOSLEEP.SYNCS 0x989680 ;  /* 0x009896800000895d */ /* 0x010fea0003900000 */
[----:B------:R-:W4:Y:S02]  /*95c0*/  @!P0 SYNCS.PHASECHK.TRANS64 P0, [R89+URZ+0x100], R2 ;  /* 0x00010002590085a7 */ /* 0x000f2400080010ff */
[----:B----4-:R-:W-:Y:S05]  /*95d0*/  @!P0 BRA `(.L_x_117) ;  /* 0xfffffffc00f08947 */ /* 0x010fea000383ffff */
[----:B------:R-:W-:Y:S05]  /*95e0*/  BRA `(.L_x_116) ;  /* 0xffffffd400dc7947 */ /* 0x000fea000383ffff */
.L_x_128:
[----:B---3--:R3:W4:Y:S02]  /*95f0*/  SYNCS.PHASECHK.TRANS64.TRYWAIT P0, [R3+URZ+0xa0], R4 ;  /* 0x0000a004030075a7 */ /* 0x00872400080011ff */
[----:B----4-:R-:W-:Y:S05]  /*9600*/  @!P0 NANOSLEEP.SYNCS 0x989680 ;  /* 0x009896800000895d */ /* 0x010fea0003900000 */
[----:B------:R-:W4:Y:S02]  /*9610*/  @!P0 SYNCS.PHASECHK.TRANS64 P0, [R3+URZ+0xa0], R4 ;  /* 0x0000a004030085a7 */ /* 0x000f2400080010ff */
[----:B----4-:R-:W-:Y:S05]  /*9620*/  @!P0 BRA `(.L_x_128) ;  /* 0xfffffffc00f08947 */ /* 0x010fea000383ffff */
[----:B------:R-:W-:Y:S05]  /*9630*/  BRA `(.L_x_127) ;  /* 0xffffffe000cc7947 */ /* 0x000fea000383ffff */
        .weak           $__internal_0_$__cuda_sm10x_tcgen05_guardrail_trap_col_being_dealloced_not_returned_by_alloc
        .type           $__internal_0_$__cuda_sm10x_tcgen05_guardrail_trap_col_being_dealloced_not_returned_by_alloc,@function
        .size           $__internal_0_$__cuda_sm10x_tcgen05_guardrail_trap_col_being_dealloced_not_returned_by_alloc,($__internal_1_$__cuda_sm10x_tcgen05_guardrail_trap_phase_invalid_during_alloc - $__internal_0_$__cuda_sm10x_tcgen05_guardrail_trap_col_being_dealloced_not_returned_by_alloc)
$__internal_0_$__cuda_sm10x_tcgen05_guardrail_trap_col_being_dealloced_not_returned_by_alloc:
[----:B------:R-:W-:Y:S05]  /*9640*/  BPT.TRAP 0x1 ;  /* 0x000000040000795c */ /* 0x000fea0000300000 */
[----:B------:R-:W-:-:S04]  /*9650*/  HFMA2 R3, -RZ, RZ, 0, 0 ;  /* 0x00000000ff037431 */ /* 0x000fc800000001ff */
[----:B------:R-:W-:Y:S05]  /*9660*/  RET.REL.NODEC R2 `(_ZN7cutlass13device_kernelINS_4gemm6kernel13GemmUniversalIN4cute5tupleIJiiiiEEENS1_10collective13CollectiveMmaINS1_35MainloopSm100TmaUmmaWarpSpecializedILi10ELi2ELi4ENS5_IJNS4_1CILi8EEENSA_ILi1EEESC_EEEEENS5_IJNSA_ILi256EEENSA_ILi64EEESG_EEENS_10bfloat16_tENS5_IJlSC_lEEESI_SJ_NS4_8TiledMMAINS4_8MMA_AtomIJNS4_26SM100_MMA_F16BF16_2x1SM_SSISI_SI_fLi256ELi64ELNS4_4UMMA5MajorE0ELSO_0ELNSN_7ScaleInE0ELSP_0EEEEEENS4_6LayoutINS5_IJSC_SC_SC_EEENS5_IJNSA_ILi0EEESU_SU_EEEEENS5_IJNS4_10UnderscoreESX_SX_EEEEENS4_18SM100_TMA_2SM_LOADENS4_14ComposedLayoutINS4_7SwizzleILi3ELi4ELi3EEENS4_18smem_ptr_flag_bitsILi16EEENSS_INS5_IJSB_SG_EEENS5_IJSG_SC_EEEEEEEvNS4_8identityENS4_28SM100_TMA_2SM_LOAD_MULTICASTES19_vS1A_EENS_8epilogue10collective18CollectiveEpilogueINS1D_23Sm100TmaWarpSpecializedILi3ELi2ELi32ELb1ELb0EEEJNS5_IJNSA_ILi128EEESG_SG_EEENS5_IJNSS_IS1I_SC_EENSS_INSA_ILi32EEESC_EEEEESI_SJ_SI_SJ_NS1D_6fusion15FusionCallbacksIS1H_NS1O_17LinearCombinationISI_fSI_fLNS_15FloatRoundStyleE2EEES1J_S1N_JEEENS4_5SM1004TMEM4LOAD26SM100_TMEM_LOAD_32dp32b32xENS4_13SM90_TMA_LOADENS11_INS12_ILi2ELi4ELi3EEES15_NSS_INS5_IJSB_S1L_EEENS5_IJS1L_SC_EEEEEEENS4_39AutoVectorizingCopyWithAssumedAlignmentILi128EEENS4_14SM90_TMA_STOREES23_S25_S25_EEEvvEEEEvNT_6ParamsE) ;  /* 0xffffff6802647950 */ /* 0x000fea0003c3ffff */
        .weak           $__internal_1_$__cuda_sm10x_tcgen05_guardrail_trap_phase_invalid_during_alloc
        .type           $__internal_1_$__cuda_sm10x_tcgen05_guardrail_trap_phase_invalid_during_alloc,@function
        .size           $__internal_1_$__cuda_sm10x_tcgen05_guardrail_trap_phase_invalid_during_alloc,($__internal_2_$__cuda_sm10x_tcgen05_guardrail_trap_unallocated_columns_being_dealloced - $__internal_1_$__cuda_sm10x_tcgen05_guardrail_trap_phase_invalid_during_alloc)
$__internal_1_$__cuda_sm10x_tcgen05_guardrail_trap_phase_invalid_during_alloc:
[----:B------:R-:W-:Y:S05]  /*9670*/  BPT.TRAP 0x1 ;  /* 0x000000040000795c */ /* 0x000fea0000300000 */
[----:B------:R-:W-:-:S04]  /*9680*/  MOV R5, 0x0 ;  /* 0x0000000000057802 */ /* 0x000fc80000000f00 */
[----:B------:R-:W-:Y:S05]  /*9690*/  RET.REL.NODEC R4 `(_ZN7cutlass13device_kernelINS_4gemm6kernel13GemmUniversalIN4cute5tupleIJiiiiEEENS1_10collective13CollectiveMmaINS1_35MainloopSm100TmaUmmaWarpSpecializedILi10ELi2ELi4ENS5_IJNS4_1CILi8EEENSA_ILi1EEESC_EEEEENS5_IJNSA_ILi256EEENSA_ILi64EEESG_EEENS_10bfloat16_tENS5_IJlSC_lEEESI_SJ_NS4_8TiledMMAINS4_8MMA_AtomIJNS4_26SM100_MMA_F16BF16_2x1SM_SSISI_SI_fLi256ELi64ELNS4_4UMMA5MajorE0ELSO_0ELNSN_7ScaleInE0ELSP_0EEEEEENS4_6LayoutINS5_IJSC_SC_SC_EEENS5_IJNSA_ILi0EEESU_SU_EEEEENS5_IJNS4_10UnderscoreESX_SX_EEEEENS4_18SM100_TMA_2SM_LOADENS4_14ComposedLayoutINS4_7SwizzleILi3ELi4ELi3EEENS4_18smem_ptr_flag_bitsILi16EEENSS_INS5_IJSB_SG_EEENS5_IJSG_SC_EEEEEEEvNS4_8identityENS4_28SM100_TMA_2SM_LOAD_MULTICASTES19_vS1A_EENS_8epilogue10collective18CollectiveEpilogueINS1D_23Sm100TmaWarpSpecializedILi3ELi2ELi32ELb1ELb0EEEJNS5_IJNSA_ILi128EEESG_SG_EEENS5_IJNSS_IS1I_SC_EENSS_INSA_ILi32EEESC_EEEEESI_SJ_SI_SJ_NS1D_6fusion15FusionCallbacksIS1H_NS1O_17LinearCombinationISI_fSI_fLNS_15FloatRoundStyleE2EEES1J_S1N_JEEENS4_5SM1004TMEM4LOAD26SM100_TMEM_LOAD_32dp32b32xENS4_13SM90_TMA_LOADENS11_INS12_ILi2ELi4ELi3EEES15_NSS_INS5_IJSB_S1L_EEENS5_IJS1L_SC_EEEEEEENS4_39AutoVectorizingCopyWithAssumedAlignmentILi128EEENS4_14SM90_TMA_STOREES23_S25_S25_EEEvvEEEEvNT_6ParamsE) ;  /* 0xffffff6804587950 */ /* 0x000fea0003c3ffff */
        .weak           $__internal_2_$__cuda_sm10x_tcgen05_guardrail_trap_unallocated_columns_being_dealloced
        .type           $__internal_2_$__cuda_sm10x_tcgen05_guardrail_trap_unallocated_columns_being_dealloced,@function
        .size           $__internal_2_$__cuda_sm10x_tcgen05_guardrail_trap_unallocated_columns_being_dealloced,(.L_x_194 - $__internal_2_$__cuda_sm10x_tcgen05_guardrail_trap_unallocated_columns_being_dealloced)
$__internal_2_$__cuda_sm10x_tcgen05_guardrail_trap_unallocated_columns_being_dealloced:
[----:B------:R-:W-:Y:S05]  /*96a0*/  BPT.TRAP 0x1 ;  /* 0x000000040000795c */ /* 0x000fea0000300000 */
[----:B------:R-:W-:-:S04]  /*96b0*/  HFMA2 R3, -RZ, RZ, 0, 0 ;  /* 0x00000000ff037431 */ /* 0x000fc800000001ff */
[----:B------:R-:W-:Y:S05]  /*96c0*/  RET.REL.NODEC R2 `(_ZN7cutlass13device_kernelINS_4gemm6kernel13GemmUniversalIN4cute5tupleIJiiiiEEENS1_10collective13CollectiveMmaINS1_35MainloopSm100TmaUmmaWarpSpecializedILi10ELi2ELi4ENS5_IJNS4_1CILi8EEENSA_ILi1EEESC_EEEEENS5_IJNSA_ILi256EEENSA_ILi64EEESG_EEENS_10bfloat16_tENS5_IJlSC_lEEESI_SJ_NS4_8TiledMMAINS4_8MMA_AtomIJNS4_26SM100_MMA_F16BF16_2x1SM_SSISI_SI_fLi256ELi64ELNS4_4UMMA5MajorE0ELSO_0ELNSN_7ScaleInE0ELSP_0EEEEEENS4_6LayoutINS5_IJSC_SC_SC_EEENS5_IJNSA_ILi0EEESU_SU_EEEEENS5_IJNS4_10UnderscoreESX_SX_EEEEENS4_18SM100_TMA_2SM_LOADENS4_14ComposedLayoutINS4_7SwizzleILi3ELi4ELi3EEENS4_18smem_ptr_flag_bitsILi16EEENSS_INS5_IJSB_SG_EEENS5_IJSG_SC_EEEEEEEvNS4_8identityENS4_28SM100_TMA_2SM_LOAD_MULTICASTES19_vS1A_EENS_8epilogue10collective18CollectiveEpilogueINS1D_23Sm100TmaWarpSpecializedILi3ELi2ELi32ELb1ELb0EEEJNS5_IJNSA_ILi128EEESG_SG_EEENS5_IJNSS_IS1I_SC_EENSS_INSA_ILi32EEESC_EEEEESI_SJ_SI_SJ_NS1D_6fusion15FusionCallbacksIS1H_NS1O_17LinearCombinationISI_fSI_fLNS_15FloatRoundStyleE2EEES1J_S1N_JEEENS4_5SM1004TMEM4LOAD26SM100_TMEM_LOAD_32dp32b32xENS4_13SM90_TMA_LOADENS11_INS12_ILi2ELi4ELi3EEES15_NSS_INS5_IJSB_S1L_EEENS5_IJS1L_SC_EEEEEEENS4_39AutoVectorizingCopyWithAssumedAlignmentILi128EEENS4_14SM90_TMA_STOREES23_S25_S25_EEEvvEEEEvNT_6ParamsE) ;  /* 0xffffff68024c7950 */ /* 0x000fea0003c3ffff */
.L_x_193:
[----:B------:R-:W-:-:S00]  /*96d0*/  BRA `(.L_x_193) ;  /* 0xfffffffc00fc7947 */ /* 0x000fc0000383ffff */
[----:B------:R-:W-:-:S00]  /*96e0*/  NOP ;  /* 0x0000000000007918 */ /* 0x000fc00000000000 */
        /* <DEDUP_REMOVED lines=9> */
.L_x_194:


//--------------------- .nv.global.init           --------------------------
	.section	.nv.global.init,"aw",@progbits
.nv.global.init:
	.type		$str$27,@object
	.size		$str$27,($str$28 - $str$27)
$str$27:
        /*0000*/ 	.byte	0x28, 0x61, 0x64, 0x64, 0x72, 0x65, 0x73, 0x73, 0x20, 0x26, 0x20, 0x6d, 0x61, 0x73, 0x6b, 0x29
        /*0010*/ 	.byte	0x20, 0x3d, 0x3d, 0x20, 0x30, 0x00
	.type		$str$28,@object
	.size		$str$28,($str$26 - $str$28)
$str$28:
        /*0016*/ 	.byte	0x2f, 0x74, 0x6d, 0x70, 0x2f, 0x63, 0x75, 0x74, 0x6c, 0x61, 0x73, 0x73, 0x5f, 0x73, 0x77, 0x65
        /*0026*/ 	.byte	0x65, 0x70, 0x5f, 0x73, 0x72, 0x63, 0x2f, 0x69, 0x6e, 0x63, 0x6c, 0x75, 0x64, 0x65, 0x2f, 0x63
        /*0036*/ 	.byte	0x75, 0x74, 0x65, 0x2f, 0x70, 0x6f, 0x69, 0x6e, 0x74, 0x65, 0x72, 0x5f, 0x66, 0x6c, 0x61, 0x67
        /*0046*/ 	.byte	0x67, 0x65, 0x64, 0x2e, 0x68, 0x70, 0x70, 0x00
	.type		$str$26,@object
	.size		$str$26,($str$25 - $str$26)
$str$26:
        /*004e*/ 	.byte	0x2f, 0x74, 0x6d, 0x70, 0x2f, 0x63, 0x75, 0x74, 0x6c, 0x61, 0x73, 0x73, 0x5f, 0x73, 0x77, 0x65
        /*005e*/ 	.byte	0x65, 0x70, 0x5f, 0x73, 0x72, 0x63, 0x2f, 0x69, 0x6e, 0x63, 0x6c, 0x75, 0x64, 0x65, 0x2f, 0x63
        /*006e*/ 	.byte	0x75, 0x74, 0x65, 0x2f, 0x61, 0x74, 0x6f, 0x6d, 0x2f, 0x63, 0x6f, 0x70, 0x79, 0x5f, 0x74, 0x72
        /*007e*/ 	.byte	0x61, 0x69, 0x74, 0x73, 0x5f, 0x73, 0x6d, 0x31, 0x30, 0x30, 0x2e, 0x68, 0x70, 0x70, 0x00
	.type		$str$25,@object
	.size		$str$25,(__unnamed_1 - $str$25)
$str$25:
        /*008d*/ 	.byte	0x28, 0x28, 0x75, 0x69, 0x6e, 0x74, 0x33, 0x32, 0x5f, 0x74, 0x28, 0x74, 0x68, 0x72, 0x65, 0x61
        /*009d*/ 	.byte	0x64, 0x49, 0x64, 0x78, 0x2e, 0x78, 0x29, 0x20, 0x2f, 0x20, 0x33, 0x32, 0x29, 0x20, 0x25, 0x20
        /*00ad*/ 	.byte	0x34, 0x29, 0x20, 0x3d, 0x3d, 0x20, 0x28, 0x28, 0x28, 0x74, 0x6d, 0x65, 0x6d, 0x5f, 0x61, 0x64
        /*00bd*/ 	.byte	0x64, 0x72, 0x20, 0x3e, 0x3e, 0x20, 0x31, 0x36, 0x29, 0x20, 0x2f, 0x20, 0x33, 0x32, 0x29, 0x20
        /*00cd*/ 	.byte	0x25, 0x20, 0x34, 0x29, 0x00
	.type		__unnamed_1,@object
	.size		__unnamed_1,(__unnamed_2 - __unnamed_1)
__unnamed_1:
        /*00d2*/ 	.byte	0x61, 0x75, 0x74, 0x6f, 0x20, 0x63, 0x75, 0x74, 0x65, 0x3a, 0x3a, 0x61, 0x73, 0x5f, 0x70, 0x6f
        /* <DEDUP_REMOVED lines=24> */
        /*0262*/ 	.byte	0x34, 0x30, 0x39, 0x36, 0x3e, 0x3e, 0x3e, 0x3e, 0x5d, 0x00
	.type		__unnamed_2,@object
	.size		__unnamed_2,(.L_2 - __unnamed_2)
__unnamed_2:
        /* <DEDUP_REMOVED lines=42> */
        /*050c*/ 	.byte	0x3e, 0x3e, 0x5d, 0x00
.L_2:


//--------------------- .nv.shared._ZN7cutlass13device_kernelINS_4gemm6kernel13GemmUniversalIN4cute5tupleIJiiiiEEENS1_10collective13CollectiveMmaINS1_35MainloopSm100TmaUmmaWarpSpecializedILi10ELi2ELi4ENS5_IJNS4_1CILi8EEENSA_ILi1EEESC_EEEEENS5_IJNSA_ILi256EEENSA_ILi64EEESG_EEENS_10bfloat16_tENS5_IJlSC_lEEESI_SJ_NS4_8TiledMMAINS4_8MMA_AtomIJNS4_26SM100_MMA_F16BF16_2x1SM_SSISI_SI_fLi256ELi64ELNS4_4UMMA5MajorE0ELSO_0ELNSN_7ScaleInE0ELSP_0EEEEEENS4_6LayoutINS5_IJSC_SC_SC_EEENS5_IJNSA_ILi0EEESU_SU_EEEEENS5_IJNS4_10UnderscoreESX_SX_EEEEENS4_18SM100_TMA_2SM_LOADENS4_14ComposedLayoutINS4_7SwizzleILi3ELi4ELi3EEENS4_18smem_ptr_flag_bitsILi16EEENSS_INS5_IJSB_SG_EEENS5_IJSG_SC_EEEEEEEvNS4_8identityENS4_28SM100_TMA_2SM_LOAD_MULTICASTES19_vS1A_EENS_8epilogue10collective18CollectiveEpilogueINS1D_23Sm100TmaWarpSpecializedILi3ELi2ELi32ELb1ELb0EEEJNS5_IJNSA_ILi128EEESG_SG_EEENS5_IJNSS_IS1I_SC_EENSS_INSA_ILi32EEESC_EEEEESI_SJ_SI_SJ_NS1D_6fusion15FusionCallbacksIS1H_NS1O_17LinearCombinationISI_fSI_fLNS_15FloatRoundStyleE2EEES1J_S1N_JEEENS4_5SM1004TMEM4LOAD26SM100_TMEM_LOAD_32dp32b32xENS4_13SM90_TMA_LOADENS11_INS12_ILi2ELi4ELi3EEES15_NSS_INS5_IJSB_S1L_EEENS5_IJS1L_SC_EEEEEEENS4_39AutoVectorizingCopyWithAssumedAlignmentILi128EEENS4_14SM90_TMA_STOREES23_S25_S25_EEEvvEEEEvNT_6ParamsE --------------------------
	.section	.nv.shared._ZN7cutlass13device_kernelINS_4gemm6kernel13GemmUniversalIN4cute5tupleIJiiiiEEENS1_10collective13CollectiveMmaINS1_35MainloopSm100TmaUmmaWarpSpecializedILi10ELi2ELi4ENS5_IJNS4_1CILi8EEENSA_ILi1EEESC_EEEEENS5_IJNSA_ILi256EEENSA_ILi64EEESG_EEENS_10bfloat16_tENS5_IJlSC_lEEESI_SJ_NS4_8TiledMMAINS4_8MMA_AtomIJNS4_26SM100_MMA_F16BF16_2x1SM_SSISI_SI_fLi256ELi64ELNS4_4UMMA5MajorE0ELSO_0ELNSN_7ScaleInE0ELSP_0EEEEEENS4_6LayoutINS5_IJSC_SC_SC_EEENS5_IJNSA_ILi0EEESU_SU_EEEEENS5_IJNS4_10UnderscoreESX_SX_EEEEENS4_18SM100_TMA_2SM_LOADENS4_14ComposedLayoutINS4_7SwizzleILi3ELi4ELi3EEENS4_18smem_ptr_flag_bitsILi16EEENSS_INS5_IJSB_SG_EEENS5_IJSG_SC_EEEEEEEvNS4_8identityENS4_28SM100_TMA_2SM_LOAD_MULTICASTES19_vS1A_EENS_8epilogue10collective18CollectiveEpilogueINS1D_23Sm100TmaWarpSpecializedILi3ELi2ELi32ELb1ELb0EEEJNS5_IJNSA_ILi128EEESG_SG_EEENS5_IJNSS_IS1I_SC_EENSS_INSA_ILi32EEESC_EEEEESI_SJ_SI_SJ_NS1D_6fusion15FusionCallbacksIS1H_NS1O_17LinearCombinationISI_fSI_fLNS_15FloatRoundStyleE2EEES1J_S1N_JEEENS4_5SM1004TMEM4LOAD26SM100_TMEM_LOAD_32dp32b32xENS4_13SM90_TMA_LOADENS11_INS12_ILi2ELi4ELi3EEES15_NSS_INS5_IJSB_S1L_EEENS5_IJS1L_SC_EEEEEEENS4_39AutoVectorizingCopyWithAssumedAlignmentILi128EEENS4_14SM90_TMA_STOREES23_S25_S25_EEEvvEEEEvNT_6ParamsE,"aw",@nobits
	.sectionflags	@""
	.align	16
	.zero		1024


//--------------------- .nv.shared.reserved.0     --------------------------
	.section	.nv.shared.reserved.0,"aw",@nobits
	.weak		__nv_reservedSMEM_offset_0_alias
	.size		__nv_reservedSMEM_offset_0_alias, 0, 64
	.other		__nv_reservedSMEM_offset_0_alias,@"STO_CUDA_RESERVED_SHARED STV_DEFAULT"
__nv_reservedSMEM_offset_0_alias:
	.zero		0
.nv.shared.reserved.0:
	.zero		64
	.weak		__nv_reservedSMEM_tcgen05_partition
	.type		__nv_reservedSMEM_tcgen05_partition,@object
	.size		__nv_reservedSMEM_tcgen05_partition,(.L_0 - __nv_reservedSMEM_tcgen05_partition)
__nv_reservedSMEM_tcgen05_partition:
	.zero		32
.L_0:


//--------------------- .nv.global                --------------------------
	.section	.nv.global,"aw",@nobits
.nv.global:
	.type		_ZN40_INTERNAL_0bd772a4_4_k_cu_7a76f909_313294cute1_E,@object
	.size		_ZN40_INTERNAL_0bd772a4_4_k_cu_7a76f909_313294cute1_E,(_ZN40_INTERNAL_0bd772a4_4_k_cu_7a76f909_313294cuda3std3__45__cpo6cbeginE - _ZN40_INTERNAL_0bd772a4_4_k_cu_7a76f909_313294cute1_E)
_ZN40_INTERNAL_0bd772a4_4_k_cu_7a76f909_313294cute1_E:
	.zero		1
	.type		_ZN40_INTERNAL_0bd772a4_4_k_cu_7a76f909_313294cuda3std3__45__cpo6cbeginE,@object
	.size		_ZN40_INTERNAL_0bd772a4_4_k_cu_7a76f909_313294cuda3std3__45__cpo6cbeginE,(_ZN40_INTERNAL_0bd772a4_4_k_cu_7a76f909_313294cuda3std3__48in_placeE - _ZN40_INTERNAL_0bd772a4_4_k_cu_7a76f909_313294cuda3std3__45__cpo6cbeginE)
_ZN40_INTERNAL_0bd772a4_4_k_cu_7a76f909_313294cuda3std3__45__cpo6cbeginE:
	.zero		1
	.type		_ZN40_INTERNAL_0bd772a4_4_k_cu_7a76f909_313294cuda3std3__48in_placeE,@object
	.size		_ZN40_INTERNAL_0bd772a4_4_k_cu_7a76f909_313294cuda3std3__48in_placeE,(_ZN40_INTERNAL_0bd772a4_4_k_cu_7a76f909_313294cuda3std6ranges3__45__cpo9iter_moveE - _ZN40_INTERNAL_0bd772a4_4_k_cu_7a76f909_313294cuda3std3__48in_placeE)
_ZN40_INTERNAL_0bd772a4_4_k_cu_7a76f909_313294cuda3std3__48in_placeE:
	.zero		1
	.type		_ZN40_INTERNAL_0bd772a4_4_k_cu_7a76f909_313294cuda3std6ranges3__45__cpo9iter_moveE,@object
	.size		_ZN40_INTERNAL_0bd772a4_4_k_cu_7a76f909_313294cuda3std6ranges3__45__cpo9iter_moveE,(_ZN40_INTERNAL_0bd772a4_4_k_cu_7a76f909_313294cuda3std3__45__cpo5beginE - _ZN40_INTERNAL_0bd772a4_4_k_cu_7a76f909_313294cuda3std6ranges3__45__cpo9iter_moveE)
_ZN40_INTERNAL_0bd772a4_4_k_cu_7a76f909_313294cuda3std6ranges3__45__cpo9iter_moveE:
	.zero		1
	.type		_ZN40_INTERNAL_0bd772a4_4_k_cu_7a76f909_313294cuda3std3__45__cpo5beginE,@object
	.size		_ZN40_INTERNAL_0bd772a4_4_k_cu_7a76f909_313294cuda3std3__45__cpo5beginE,(_ZN40_INTERNAL_0bd772a4_4_k_cu_7a76f909_313294cuda3std3__442_GLOBAL__N__0bd772a4_4_k_cu_7a76f909_313296ignoreE - _ZN40_INTERNAL_0bd772a4_4_k_cu_7a76f909_313294cuda3std3__45__cpo5beginE)
_ZN40_INTERNAL_0bd772a4_4_k_cu_7a76f909_313294cuda3std3__45__cpo5beginE:
	.zero		1
	.type		_ZN40_INTERNAL_0bd772a4_4_k_cu_7a76f909_313294cuda3std3__442_GLOBAL__N__0bd772a4_4_k_cu_7a76f909_313296ignoreE,@object
	.size		_ZN40_INTERNAL_0bd772a4_4_k_cu_7a76f909_313294cuda3std3__442_GLOBAL__N__0bd772a4_4_k_cu_7a76f909_313296ignoreE,(_ZN40_INTERNAL_0bd772a4_4_k_cu_7a76f909_313294cute7productE - _ZN40_INTERNAL_0bd772a4_4_k_cu_7a76f909_313294cuda3std3__442_GLOBAL__N__0bd772a4_4_k_cu_7a76f909_313296ignoreE)
_ZN40_INTERNAL_0bd772a4_4_k_cu_7a76f909_313294cuda3std3__442_GLOBAL__N__0bd772a4_4_k_cu_7a76f909_313296ignoreE:
	.zero		1
	.type		_ZN40_INTERNAL_0bd772a4_4_k_cu_7a76f909_313294cute7productE,@object
	.size		_ZN40_INTERNAL_0bd772a4_4_k_cu_7a76f909_313294cute7productE,(_ZN40_INTERNAL_0bd772a4_4_k_cu_7a76f909_313294cuda3std3__45__cpo3endE - _ZN40_INTERNAL_0bd772a4_4_k_cu_7a76f909_313294cute7productE)
_ZN40_INTERNAL_0bd772a4_4_k_cu_7a76f909_313294cute7productE:
	.zero		1
	.type		_ZN40_INTERNAL_0bd772a4_4_k_cu_7a76f909_313294cuda3std3__45__cpo3endE,@object
	.size		_ZN40_INTERNAL_0bd772a4_4_k_cu_7a76f909_313294cuda3std3__45__cpo3endE,(_ZN40_INTERNAL_0bd772a4_4_k_cu_7a76f909_313294cuda3std3__419piecewise_constructE - _ZN40_INTERNAL_0bd772a4_4_k_cu_7a76f909_313294cuda3std3__45__cpo3endE)
_ZN40_INTERNAL_0bd772a4_4_k_cu_7a76f909_313294cuda3std3__45__cpo3endE:
	.zero		1
	.type		_ZN40_INTERNAL_0bd772a4_4_k_cu_7a76f909_313294cuda3std3__419piecewise_constructE,@object
	.size		_ZN40_INTERNAL_0bd772a4_4_k_cu_7a76f909_313294cuda3std3__419piecewise_constructE,(_ZN40_INTERNAL_0bd772a4_4_k_cu_7a76f909_313294cuda3std3__45__cpo4cendE - _ZN40_INTERNAL_0bd772a4_4_k_cu_7a76f909_313294cuda3std3__419piecewise_constructE)
_ZN40_INTERNAL_0bd772a4_4_k_cu_7a76f909_313294cuda3std3__419piecewise_constructE:
	.zero		1
	.type		_ZN40_INTERNAL_0bd772a4_4_k_cu_7a76f909_313294cuda3std3__45__cpo4cendE,@object
	.size		_ZN40_INTERNAL_0bd772a4_4_k_cu_7a76f909_313294cuda3std3__45__cpo4cendE,(_ZN40_INTERNAL_0bd772a4_4_k_cu_7a76f909_313294cuda3std6ranges3__45__cpo4swapE - _ZN40_INTERNAL_0bd772a4_4_k_cu_7a76f909_313294cuda3std3__45__cpo4cendE)
_ZN40_INTERNAL_0bd772a4_4_k_cu_7a76f909_313294cuda3std3__45__cpo4cendE:
	.zero		1
	.type		_ZN40_INTERNAL_0bd772a4_4_k_cu_7a76f909_313294cuda3std6ranges3__45__cpo4swapE,@object
	.size		_ZN40_INTERNAL_0bd772a4_4_k_cu_7a76f909_313294cuda3std6ranges3__45__cpo4swapE,(.L_10 - _ZN40_INTERNAL_0bd772a4_4_k_cu_7a76f909_313294cuda3std6ranges3__45__cpo4swapE)
_ZN40_INTERNAL_0bd772a4_4_k_cu_7a76f909_313294cuda3std6ranges3__45__cpo4swapE:
	.zero		1
.L_10:


//--------------------- .nv.constant0._ZN7cutlass13device_kernelINS_4gemm6kernel13GemmUniversalIN4cute5tupleIJiiiiEEENS1_10collective13CollectiveMmaINS1_35MainloopSm100TmaUmmaWarpSpecializedILi10ELi2ELi4ENS5_IJNS4_1CILi8EEENSA_ILi1EEESC_EEEEENS5_IJNSA_ILi256EEENSA_ILi64EEESG_EEENS_10bfloat16_tENS5_IJlSC_lEEESI_SJ_NS4_8TiledMMAINS4_8MMA_AtomIJNS4_26SM100_MMA_F16BF16_2x1SM_SSISI_SI_fLi256ELi64ELNS4_4UMMA5MajorE0ELSO_0ELNSN_7ScaleInE0ELSP_0EEEEEENS4_6LayoutINS5_IJSC_SC_SC_EEENS5_IJNSA_ILi0EEESU_SU_EEEEENS5_IJNS4_10UnderscoreESX_SX_EEEEENS4_18SM100_TMA_2SM_LOADENS4_14ComposedLayoutINS4_7SwizzleILi3ELi4ELi3EEENS4_18smem_ptr_flag_bitsILi16EEENSS_INS5_IJSB_SG_EEENS5_IJSG_SC_EEEEEEEvNS4_8identityENS4_28SM100_TMA_2SM_LOAD_MULTICASTES19_vS1A_EENS_8epilogue10collective18CollectiveEpilogueINS1D_23Sm100TmaWarpSpecializedILi3ELi2ELi32ELb1ELb0EEEJNS5_IJNSA_ILi128EEESG_SG_EEENS5_IJNSS_IS1I_SC_EENSS_INSA_ILi32EEESC_EEEEESI_SJ_SI_SJ_NS1D_6fusion15FusionCallbacksIS1H_NS1O_17LinearCombinationISI_fSI_fLNS_15FloatRoundStyleE2EEES1J_S1N_JEEENS4_5SM1004TMEM4LOAD26SM100_TMEM_LOAD_32dp32b32xENS4_13SM90_TMA_LOADENS11_INS12_ILi2ELi4ELi3EEES15_NSS_INS5_IJSB_S1L_EEENS5_IJS1L_SC_EEEEEEENS4_39AutoVectorizingCopyWithAssumedAlignmentILi128EEENS4_14SM90_TMA_STOREES23_S25_S25_EEEvvEEEEvNT_6ParamsE --------------------------
	.section	.nv.constant0._ZN7cutlass13device_kernelINS_4gemm6kernel13GemmUniversalIN4cute5tupleIJiiiiEEENS1_10collective13CollectiveMmaINS1_35MainloopSm100TmaUmmaWarpSpecializedILi10ELi2ELi4ENS5_IJNS4_1CILi8EEENSA_ILi1EEESC_EEEEENS5_IJNSA_ILi256EEENSA_ILi64EEESG_EEENS_10bfloat16_tENS5_IJlSC_lEEESI_SJ_NS4_8TiledMMAINS4_8MMA_AtomIJNS4_26SM100_MMA_F16BF16_2x1SM_SSISI_SI_fLi256ELi64ELNS4_4UMMA5MajorE0ELSO_0ELNSN_7ScaleInE0ELSP_0EEEEEENS4_6LayoutINS5_IJSC_SC_SC_EEENS5_IJNSA_ILi0EEESU_SU_EEEEENS5_IJNS4_10UnderscoreESX_SX_EEEEENS4_18SM100_TMA_2SM_LOADENS4_14ComposedLayoutINS4_7SwizzleILi3ELi4ELi3EEENS4_18smem_ptr_flag_bitsILi16EEENSS_INS5_IJSB_SG_EEENS5_IJSG_SC_EEEEEEEvNS4_8identityENS4_28SM100_TMA_2SM_LOAD_MULTICASTES19_vS1A_EENS_8epilogue10collective18CollectiveEpilogueINS1D_23Sm100TmaWarpSpecializedILi3ELi2ELi32ELb1ELb0EEEJNS5_IJNSA_ILi128EEESG_SG_EEENS5_IJNSS_IS1I_SC_EENSS_INSA_ILi32EEESC_EEEEESI_SJ_SI_SJ_NS1D_6fusion15FusionCallbacksIS1H_NS1O_17LinearCombinationISI_fSI_fLNS_15FloatRoundStyleE2EEES1J_S1N_JEEENS4_5SM1004TMEM4LOAD26SM100_TMEM_LOAD_32dp32b32xENS4_13SM90_TMA_LOADENS11_INS12_ILi2ELi4ELi3EEES15_NSS_INS5_IJSB_S1L_EEENS5_IJS1L_SC_EEEEEEENS4_39AutoVectorizingCopyWithAssumedAlignmentILi128EEENS4_14SM90_TMA_STOREES23_S25_S25_EEEvvEEEEvNT_6ParamsE,"a",@progbits
	.sectionflags	@""
	.align	4
.nv.constant0._ZN7cutlass13device_kernelINS_4gemm6kernel13GemmUniversalIN4cute5tupleIJiiiiEEENS1_10collective13CollectiveMmaINS1_35MainloopSm100TmaUmmaWarpSpecializedILi10ELi2ELi4ENS5_IJNS4_1CILi8EEENSA_ILi1EEESC_EEEEENS5_IJNSA_ILi256EEENSA_ILi64EEESG_EEENS_10bfloat16_tENS5_IJlSC_lEEESI_SJ_NS4_8TiledMMAINS4_8MMA_AtomIJNS4_26SM100_MMA_F16BF16_2x1SM_SSISI_SI_fLi256ELi64ELNS4_4UMMA5MajorE0ELSO_0ELNSN_7ScaleInE0ELSP_0EEEEEENS4_6LayoutINS5_IJSC_SC_SC_EEENS5_IJNSA_ILi0EEESU_SU_EEEEENS5_IJNS4_10UnderscoreESX_SX_EEEEENS4_18SM100_TMA_2SM_LOADENS4_14ComposedLayoutINS4_7SwizzleILi3ELi4ELi3EEENS4_18smem_ptr_flag_bitsILi16EEENSS_INS5_IJSB_SG_EEENS5_IJSG_SC_EEEEEEEvNS4_8identityENS4_28SM100_TMA_2SM_LOAD_MULTICASTES19_vS1A_EENS_8epilogue10collective18CollectiveEpilogueINS1D_23Sm100TmaWarpSpecializedILi3ELi2ELi32ELb1ELb0EEEJNS5_IJNSA_ILi128EEESG_SG_EEENS5_IJNSS_IS1I_SC_EENSS_INSA_ILi32EEESC_EEEEESI_SJ_SI_SJ_NS1D_6fusion15FusionCallbacksIS1H_NS1O_17LinearCombinationISI_fSI_fLNS_15FloatRoundStyleE2EEES1J_S1N_JEEENS4_5SM1004TMEM4LOAD26SM100_TMEM_LOAD_32dp32b32xENS4_13SM90_TMA_LOADENS11_INS12_ILi2ELi4ELi3EEES15_NSS_INS5_IJSB_S1L_EEENS5_IJS1L_SC_EEEEEEENS4_39AutoVectorizingCopyWithAssumedAlignmentILi128EEENS4_14SM90_TMA_STOREES23_S25_S25_EEEvvEEEEvNT_6ParamsE:
	.zero		2944


//--------------------- SYMBOLS --------------------------

	.type		.nv.reservedSmem.offset0,@object
	.size		.nv.reservedSmem.offset0,0x4
	.type		.nv.reservedSmem.cap,@object
	.size		.nv.reservedSmem.cap,0x4
	.type		__assertfail,@function
